	.target	sm_90a

	.elftype	@"ET_EXEC"


//--------------------- .note.nv.tkinfo           --------------------------
	.section	.note.nv.tkinfo,"",@"SHT_NOTE"
	.sectionflags	@"SHF_NOTE_NV_TKINFO"
	.tkinfo
        /*0018*/ 	.word	0x00000002
        /*0030*/ 	.string	""
        /*0030*/ 	.string	"ptxas"
        /*0030*/ 	.string	"Cuda compilation tools, release 13.0, V13.0.88"
        /*0030*/ 	.string	"Build cuda_13.0.r13.0/compiler.36424714_0"
        /*0030*/ 	.string	"-arch sm_90a -m 64 "



//--------------------- .note.nv.cuinfo           --------------------------
	.section	.note.nv.cuinfo,"",@"SHT_NOTE"
	.sectionflags	@"SHF_NOTE_NV_CUINFO"
        /*0018*/ 	.short	0x0002
        /*001a*/ 	.short	0x005a
        /*001c*/ 	.short	0x0082
	.zero		2


//--------------------- .nv.info                  --------------------------
	.section	.nv.info,"",@"SHT_CUDA_INFO"
	.align	4


	//----- nvinfo : EIATTR_REGCOUNT
	.align		4
        /*0000*/ 	.byte	0x04, 0x2f
        /*0002*/ 	.short	(.L_15 - .L_14)
	.align		4
.L_14:
        /*0004*/ 	.word	index@(_ZN7cutlass13device_kernelINS_4gemm6kernel13GemmUniversalIN4cute5tupleIJiiiiEEENS1_10collective13CollectiveMmaINS1_34MainloopSm90TmaGmmaWarpSpecializedILi7ENS5_IJNS4_1CILi1EEESB_SB_EEENS1_32KernelTmaWarpSpecializedPingpongEEENS5_IJNSA_ILi64EEENSA_ILi256EEESF_EEENS_10tfloat32_tENS5_IJlSB_lEEESI_SJ_NS4_8TiledMMAINS4_8MMA_AtomIJNS4_4SM904GMMA30MMA_64x256x8_F32TF32TF32_SS_TNILNSN_7ScaleInE1ELSP_1EEEEEENS4_6LayoutISC_NS5_IJNSA_ILi0EEEST_ST_EEEEENS5_IJNS4_10UnderscoreESW_SW_EEEEENS4_13SM90_TMA_LOADENS4_14ComposedLayoutINS4_7SwizzleILi3ELi4ELi3EEENS4_18smem_ptr_flag_bitsILi32EEENSS_INS5_IJNSA_ILi8EEENSA_ILi32EEEEEENS5_IJS16_SB_EEEEEEEvNS4_8identityESZ_S1A_vS1B_EENS_8epilogue10collective6detail29Sm90TmaWarpSpecializedAdapterINS1E_15DefaultEpilogueISI_SJ_SJ_NS1D_6thread17LinearCombinationISI_Li1EffLNS1I_9ScaleType4KindE0ELNS_15FloatRoundStyleE2ESI_EENS1_15EpilogueDefaultEEEEEvvEEEEvNT_6ParamsE)
        /*0008*/ 	.word	0x000000a8


	//----- nvinfo : EIATTR_FRAME_SIZE
	.align		4
.L_15:
        /*000c*/ 	.byte	0x04, 0x11
        /*000e*/ 	.short	(.L_17 - .L_16)
	.align		4
.L_16:
        /*0010*/ 	.word	index@(_ZN7cutlass13device_kernelINS_4gemm6kernel13GemmUniversalIN4cute5tupleIJiiiiEEENS1_10collective13CollectiveMmaINS1_34MainloopSm90TmaGmmaWarpSpecializedILi7ENS5_IJNS4_1CILi1EEESB_SB_EEENS1_32KernelTmaWarpSpecializedPingpongEEENS5_IJNSA_ILi64EEENSA_ILi256EEESF_EEENS_10tfloat32_tENS5_IJlSB_lEEESI_SJ_NS4_8TiledMMAINS4_8MMA_AtomIJNS4_4SM904GMMA30MMA_64x256x8_F32TF32TF32_SS_TNILNSN_7ScaleInE1ELSP_1EEEEEENS4_6LayoutISC_NS5_IJNSA_ILi0EEEST_ST_EEEEENS5_IJNS4_10UnderscoreESW_SW_EEEEENS4_13SM90_TMA_LOADENS4_14ComposedLayoutINS4_7SwizzleILi3ELi4ELi3EEENS4_18smem_ptr_flag_bitsILi32EEENSS_INS5_IJNSA_ILi8EEENSA_ILi32EEEEEENS5_IJS16_SB_EEEEEEEvNS4_8identityESZ_S1A_vS1B_EENS_8epilogue10collective6detail29Sm90TmaWarpSpecializedAdapterINS1E_15DefaultEpilogueISI_SJ_SJ_NS1D_6thread17LinearCombinationISI_Li1EffLNS1I_9ScaleType4KindE0ELNS_15FloatRoundStyleE2ESI_EENS1_15EpilogueDefaultEEEEEvvEEEEvNT_6ParamsE)
        /*0014*/ 	.word	0x00000008


	//----- nvinfo : EIATTR_MIN_STACK_SIZE
	.align		4
.L_17:
        /*0018*/ 	.byte	0x04, 0x12
        /*001a*/ 	.short	(.L_19 - .L_18)
	.align		4
.L_18:
        /*001c*/ 	.word	index@(_ZN7cutlass13device_kernelINS_4gemm6kernel13GemmUniversalIN4cute5tupleIJiiiiEEENS1_10collective13CollectiveMmaINS1_34MainloopSm90TmaGmmaWarpSpecializedILi7ENS5_IJNS4_1CILi1EEESB_SB_EEENS1_32KernelTmaWarpSpecializedPingpongEEENS5_IJNSA_ILi64EEENSA_ILi256EEESF_EEENS_10tfloat32_tENS5_IJlSB_lEEESI_SJ_NS4_8TiledMMAINS4_8MMA_AtomIJNS4_4SM904GMMA30MMA_64x256x8_F32TF32TF32_SS_TNILNSN_7ScaleInE1ELSP_1EEEEEENS4_6LayoutISC_NS5_IJNSA_ILi0EEEST_ST_EEEEENS5_IJNS4_10UnderscoreESW_SW_EEEEENS4_13SM90_TMA_LOADENS4_14ComposedLayoutINS4_7SwizzleILi3ELi4ELi3EEENS4_18smem_ptr_flag_bitsILi32EEENSS_INS5_IJNSA_ILi8EEENSA_ILi32EEEEEENS5_IJS16_SB_EEEEEEEvNS4_8identityESZ_S1A_vS1B_EENS_8epilogue10collective6detail29Sm90TmaWarpSpecializedAdapterINS1E_15DefaultEpilogueISI_SJ_SJ_NS1D_6thread17LinearCombinationISI_Li1EffLNS1I_9ScaleType4KindE0ELNS_15FloatRoundStyleE2ESI_EENS1_15EpilogueDefaultEEEEEvvEEEEvNT_6ParamsE)
        /*0020*/ 	.word	0x00000008
.L_19:


//--------------------- .nv.compat                --------------------------
	.section	.nv.compat,"",@"SHT_CUDA_COMPAT_INFO"
	.align	4
        /*0000*/ 	.byte	0x02, 0x09, 0x01, 0x00, 0x02, 0x02, 0x04, 0x00, 0x02, 0x05, 0x05, 0x00, 0x03, 0x07, 0x01, 0x01
        /*0010*/ 	.byte	0x02, 0x03, 0x01, 0x00, 0x02, 0x06, 0x01, 0x00, 0x04, 0x0b, 0x08, 0x00, 0x00, 0x00, 0x00, 0x00
        /*0020*/ 	.byte	0x00, 0x00, 0x00, 0x00


//--------------------- .nv.info._ZN7cutlass13device_kernelINS_4gemm6kernel13GemmUniversalIN4cute5tupleIJiiiiEEENS1_10collective13CollectiveMmaINS1_34MainloopSm90TmaGmmaWarpSpecializedILi7ENS5_IJNS4_1CILi1EEESB_SB_EEENS1_32KernelTmaWarpSpecializedPingpongEEENS5_IJNSA_ILi64EEENSA_ILi256EEESF_EEENS_10tfloat32_tENS5_IJlSB_lEEESI_SJ_NS4_8TiledMMAINS4_8MMA_AtomIJNS4_4SM904GMMA30MMA_64x256x8_F32TF32TF32_SS_TNILNSN_7ScaleInE1ELSP_1EEEEEENS4_6LayoutISC_NS5_IJNSA_ILi0EEEST_ST_EEEEENS5_IJNS4_10UnderscoreESW_SW_EEEEENS4_13SM90_TMA_LOADENS4_14ComposedLayoutINS4_7SwizzleILi3ELi4ELi3EEENS4_18smem_ptr_flag_bitsILi32EEENSS_INS5_IJNSA_ILi8EEENSA_ILi32EEEEEENS5_IJS16_SB_EEEEEEEvNS4_8identityESZ_S1A_vS1B_EENS_8epilogue10collective6detail29Sm90TmaWarpSpecializedAdapterINS1E_15DefaultEpilogueISI_SJ_SJ_NS1D_6thread17LinearCombinationISI_Li1EffLNS1I_9ScaleType4KindE0ELNS_15FloatRoundStyleE2ESI_EENS1_15EpilogueDefaultEEEEEvvEEEEvNT_6ParamsE --------------------------
	.section	.nv.info._ZN7cutlass13device_kernelINS_4gemm6kernel13GemmUniversalIN4cute5tupleIJiiiiEEENS1_10collective13CollectiveMmaINS1_34MainloopSm90TmaGmmaWarpSpecializedILi7ENS5_IJNS4_1CILi1EEESB_SB_EEENS1_32KernelTmaWarpSpecializedPingpongEEENS5_IJNSA_ILi64EEENSA_ILi256EEESF_EEENS_10tfloat32_tENS5_IJlSB_lEEESI_SJ_NS4_8TiledMMAINS4_8MMA_AtomIJNS4_4SM904GMMA30MMA_64x256x8_F32TF32TF32_SS_TNILNSN_7ScaleInE1ELSP_1EEEEEENS4_6LayoutISC_NS5_IJNSA_ILi0EEEST_ST_EEEEENS5_IJNS4_10UnderscoreESW_SW_EEEEENS4_13SM90_TMA_LOADENS4_14ComposedLayoutINS4_7SwizzleILi3ELi4ELi3EEENS4_18smem_ptr_flag_bitsILi32EEENSS_INS5_IJNSA_ILi8EEENSA_ILi32EEEEEENS5_IJS16_SB_EEEEEEEvNS4_8identityESZ_S1A_vS1B_EENS_8epilogue10collective6detail29Sm90TmaWarpSpecializedAdapterINS1E_15DefaultEpilogueISI_SJ_SJ_NS1D_6thread17LinearCombinationISI_Li1EffLNS1I_9ScaleType4KindE0ELNS_15FloatRoundStyleE2ESI_EENS1_15EpilogueDefaultEEEEEvvEEEEvNT_6ParamsE,"",@"SHT_CUDA_INFO"
	.sectionflags	@""
	.align	4


	//----- nvinfo : EIATTR_CUDA_API_VERSION
	.align		4
        /*0000*/ 	.byte	0x04, 0x37
        /*0002*/ 	.short	(.L_21 - .L_20)
.L_20:
        /*0004*/ 	.word	0x00000082


	//----- nvinfo : EIATTR_KPARAM_INFO
	.align		4
.L_21:
        /*0008*/ 	.byte	0x04, 0x17
        /*000a*/ 	.short	(.L_23 - .L_22)
.L_22:
        /*000c*/ 	.word	0x00000000
        /*0010*/ 	.short	0x0000
        /*0012*/ 	.short	0x0070
        /*0014*/ 	.byte	0x00, 0xf0, 0x01, 0x10


	//----- nvinfo : EIATTR_SPARSE_MMA_MASK
	.align		4
.L_23:
        /*0018*/ 	.byte	0x03, 0x50
        /*001a*/ 	.short	0x0000


	//----- nvinfo : EIATTR_MAXREG_COUNT
	.align		4
        /*001c*/ 	.byte	0x03, 0x1b
        /*001e*/ 	.short	0x00a8


	//----- nvinfo : EIATTR_NUM_BARRIERS
	.align		4
        /*0020*/ 	.byte	0x02, 0x4c
        /*0022*/ 	.byte	0x01
	.zero		1


	//----- nvinfo : EIATTR_EXTERNS
	.align		4
        /*0024*/ 	.byte	0x04, 0x0f
        /*0026*/ 	.short	(.L_25 - .L_24)


	//   ....[0]....
	.align		4
.L_24:
        /*0028*/ 	.word	index@(__assertfail)


	//----- nvinfo : EIATTR_ANNOTATIONS
	.align		4
.L_25:
        /*002c*/ 	.byte	0x04, 0x55
        /*002e*/ 	.short	(.L_27 - .L_26)


	//   ....[0]....
.L_26:
        /*0030*/ 	.word	0x00000001
        /*0034*/ 	.byte	0x30, 0x0b, 0x00, 0x00, 0x01, 0x00, 0x00, 0x00, 0x50, 0xa1, 0x00, 0x00, 0x01, 0x00, 0x00, 0x00
        /*0044*/ 	.byte	0x20, 0xae, 0x00, 0x00


	//----- nvinfo : EIATTR_MERCURY_ISA_VERSION
	.align		4
.L_27:
        /*0048*/ 	.byte	0x03, 0x5f
        /*004a*/ 	.short	0x0101


	//----- nvinfo : EIATTR_INT_WARP_WIDE_INSTR_OFFSETS
	.align		4
        /*004c*/ 	.byte	0x04, 0x31
        /*004e*/ 	.short	(.L_29 - .L_28)


	//   ....[0]....
.L_28:
        /*0050*/ 	.word	0x00000440


	//   ....[1]....
        /*0054*/ 	.word	0x00000460


	//   ....[2]....
        /*0058*/ 	.word	0x000004e0


	//   ....[3]....
        /*005c*/ 	.word	0x000004f0


	//   ....[4]....
        /*0060*/ 	.word	0x00000500


	//   ....[5]....
        /*0064*/ 	.word	0x00000520


	//   ....[6]....
        /*0068*/ 	.word	0x000005b0


	//   ....[7]....
        /*006c*/ 	.word	0x000005d0


	//----- nvinfo : EIATTR_COOP_GROUP_MASK_REGIDS
	.align		4
.L_29:
        /*0070*/ 	.byte	0x04, 0x29
        /*0072*/ 	.short	(.L_31 - .L_30)


	//   ....[0]....
.L_30:
        /*0074*/ 	.word	0xffffffff


	//   ....[1]....
        /*0078*/ 	.word	0xffffffff


	//   ....[2]....
        /*007c*/ 	.word	0xffffffff


	//   ....[3]....
        /*0080*/ 	.word	0xffffffff


	//   ....[4]....
        /*0084*/ 	.word	0xffffffff


	//   ....[5]....
        /*0088*/ 	.word	0xffffffff


	//----- nvinfo : EIATTR_COOP_GROUP_INSTR_OFFSETS
	.align		4
.L_31:
        /*008c*/ 	.byte	0x04, 0x28
        /*008e*/ 	.short	(.L_33 - .L_32)


	//   ....[0]....
.L_32:
        /*0090*/ 	.word	0x00000070


	//   ....[1]....
        /*0094*/ 	.word	0x00000080


	//   ....[2]....
        /*0098*/ 	.word	0x00000140


	//   ....[3]....
        /*009c*/ 	.word	0x00000330


	//   ....[4]....
        /*00a0*/ 	.word	0x00000370


	//   ....[5]....
        /*00a4*/ 	.word	0x000003c0


	//----- nvinfo : EIATTR_REG_RECONFIG
	.align		4
.L_33:
        /*00a8*/ 	.byte	0x01, 0x54
	.zero		2


	//----- nvinfo : EIATTR_SYSCALL_OFFSETS
	.align		4
        /*00ac*/ 	.byte	0x04, 0x46
        /*00ae*/ 	.short	(.L_35 - .L_34)


	//   ....[0]....
.L_34:
        /*00b0*/ 	.word	0x00001600


	//----- nvinfo : EIATTR_MBARRIER_INSTR_OFFSETS
	.align		4
.L_35:
        /*00b4*/ 	.byte	0x04, 0x39
        /*00b6*/ 	.short	(.L_37 - .L_36)


	//   ....[0]....
.L_36:
        /*00b8*/ 	.word	0x00000240
        /*00bc*/ 	.word	0x000000ff
        /*00c0*/ 	.word	0x00000000
        /*00c4*/ 	.short	0x0100
        /*00c6*/ 	.byte	0x08
	.zero		1


	//   ....[1]....
        /*00c8*/ 	.word	0x00000250
        /*00cc*/ 	.word	0x000000ff
        /*00d0*/ 	.word	0x00000038
        /*00d4*/ 	.short	0x0100
        /*00d6*/ 	.byte	0x08
	.zero		1


	//   ....[2]....
        /*00d8*/ 	.word	0x00000260
        /*00dc*/ 	.word	0x000000ff
        /*00e0*/ 	.word	0x00000008
        /*00e4*/ 	.short	0x0100
        /*00e6*/ 	.byte	0x08
	.zero		1


	//   ....[3]....
        /*00e8*/ 	.word	0x00000270
        /*00ec*/ 	.word	0x000000ff
        /*00f0*/ 	.word	0x00000040
        /*00f4*/ 	.short	0x0100
        /*00f6*/ 	.byte	0x08
	.zero		1


	//   ....[4]....
        /*00f8*/ 	.word	0x00000280
        /*00fc*/ 	.word	0x000000ff
        /*0100*/ 	.word	0x00000010
        /*0104*/ 	.short	0x0100
        /*0106*/ 	.byte	0x08
	.zero		1


	//   ....[5]....
        /*0108*/ 	.word	0x00000290
        /*010c*/ 	.word	0x000000ff
        /*0110*/ 	.word	0x00000048
        /*0114*/ 	.short	0x0100
        /*0116*/ 	.byte	0x08
	.zero		1


	//   ....[6]....
        /*0118*/ 	.word	0x000002a0
        /*011c*/ 	.word	0x000000ff
        /*0120*/ 	.word	0x00000018
        /*0124*/ 	.short	0x0100
        /*0126*/ 	.byte	0x08
	.zero		1


	//   ....[7]....
        /*0128*/ 	.word	0x000002b0
        /*012c*/ 	.word	0x000000ff
        /*0130*/ 	.word	0x00000050
        /*0134*/ 	.short	0x0100
        /*0136*/ 	.byte	0x08
	.zero		1


	//   ....[8]....
        /*0138*/ 	.word	0x000002c0
        /*013c*/ 	.word	0x000000ff
        /*0140*/ 	.word	0x00000020
        /*0144*/ 	.short	0x0100
        /*0146*/ 	.byte	0x08
	.zero		1


	//   ....[9]....
        /*0148*/ 	.word	0x000002d0
        /*014c*/ 	.word	0x000000ff
        /*0150*/ 	.word	0x00000058
        /*0154*/ 	.short	0x0100
        /*0156*/ 	.byte	0x08
	.zero		1


	//   ....[10]....
        /*0158*/ 	.word	0x000002e0
        /*015c*/ 	.word	0x000000ff
        /*0160*/ 	.word	0x00000028
        /*0164*/ 	.short	0x0100
        /*0166*/ 	.byte	0x08
	.zero		1


	//   ....[11]....
        /*0168*/ 	.word	0x000002f0
        /*016c*/ 	.word	0x000000ff
        /*0170*/ 	.word	0x00000060
        /*0174*/ 	.short	0x0100
        /*0176*/ 	.byte	0x08
	.zero		1


	//   ....[12]....
        /*0178*/ 	.word	0x00000300
        /*017c*/ 	.word	0x000000ff
        /*0180*/ 	.word	0x00000030
        /*0184*/ 	.short	0x0100
        /*0186*/ 	.byte	0x08
	.zero		1


	//   ....[13]....
        /*0188*/ 	.word	0x00000310
        /*018c*/ 	.word	0x000000ff
        /*0190*/ 	.word	0x00000068
        /*0194*/ 	.short	0x0100
        /*0196*/ 	.byte	0x08
	.zero		1


	//   ....[14]....
        /*0198*/ 	.word	0x00000610
        /*019c*/ 	.word	0x000000ff
        /*01a0*/ 	.word	0x000000a0
        /*01a4*/ 	.short	0x0100
        /*01a6*/ 	.byte	0x08
	.zero		1


	//   ....[15]....
        /*01a8*/ 	.word	0x00000680
        /*01ac*/ 	.word	0x000000ff
        /*01b0*/ 	.word	0x000000a8
        /*01b4*/ 	.short	0x0100
        /*01b6*/ 	.byte	0x08
	.zero		1


	//   ....[16]....
        /*01b8*/ 	.word	0x000006a0
        /*01bc*/ 	.word	0x000000ff
        /*01c0*/ 	.word	0x00000080
        /*01c4*/ 	.short	0x0100
        /*01c6*/ 	.byte	0x09
	.zero		1


	//   ....[17]....
        /*01c8*/ 	.word	0x000006b0
        /*01cc*/ 	.word	0x000000ff
        /*01d0*/ 	.word	0x00000088
        /*01d4*/ 	.short	0x0100
        /*01d6*/ 	.byte	0x09
	.zero		1


	//   ....[18]....
        /*01d8*/ 	.word	0x000006c0
        /*01dc*/ 	.word	0x000000ff
        /*01e0*/ 	.word	0x00000090
        /*01e4*/ 	.short	0x0100
        /*01e6*/ 	.byte	0x09
	.zero		1


	//   ....[19]....
        /*01e8*/ 	.word	0x000006d0
        /*01ec*/ 	.word	0x000000ff
        /*01f0*/ 	.word	0x00000098
        /*01f4*/ 	.short	0x0100
        /*01f6*/ 	.byte	0x09
	.zero		1


	//   ....[20]....
        /*01f8*/ 	.word	0x000014e0
        /*01fc*/ 	.word	0x0000009d
        /*0200*/ 	.word	0x00000000
        /*0204*/ 	.short	0x010a
        /*0206*/ 	.byte	0x2a
	.zero		1


	//   ....[21]....
        /*0208*/ 	.word	0x00001680
        /*020c*/ 	.word	0x00000003
        /*0210*/ 	.word	0x00000000
        /*0214*/ 	.short	0x010a
        /*0216*/ 	.byte	0x3f
	.zero		1


	//   ....[22]....
        /*0218*/ 	.word	0x000016e0
        /*021c*/ 	.word	0x00000003
        /*0220*/ 	.word	0x00000000
        /*0224*/ 	.short	0x010a
        /*0226*/ 	.byte	0x3f
	.zero		1


	//   ....[23]....
        /*0228*/ 	.word	0x00001c70
        /*022c*/ 	.word	0x000000ff
        /*0230*/ 	.word	0x00000000
        /*0234*/ 	.short	0x010a
        /*0236*/ 	.byte	0x08
	.zero		1


	//   ....[24]....
        /*0238*/ 	.word	0x00001cb0
        /*023c*/ 	.word	0x000000ff
        /*0240*/ 	.word	0x00000000
        /*0244*/ 	.short	0x010a
        /*0246*/ 	.byte	0x08
	.zero		1


	//   ....[25]....
        /*0248*/ 	.word	0x00002140
        /*024c*/ 	.word	0x000000ff
        /*0250*/ 	.word	0x00000000
        /*0254*/ 	.short	0x0101
        /*0256*/ 	.byte	0x08
	.zero		1


	//   ....[26]....
        /*0258*/ 	.word	0x00002230
        /*025c*/ 	.word	0x0000009e
        /*0260*/ 	.word	0x00000000
        /*0264*/ 	.short	0x0101
        /*0266*/ 	.byte	0x2d
	.zero		1


	//   ....[27]....
        /*0268*/ 	.word	0x00002320
        /*026c*/ 	.word	0x000000ff
        /*0270*/ 	.word	0x00000000
        /*0274*/ 	.short	0x0101
        /*0276*/ 	.byte	0x04
	.zero		1


	//   ....[28]....
        /*0278*/ 	.word	0x000023d0
        /*027c*/ 	.word	0x0000009d
        /*0280*/ 	.word	0x00000010
        /*0284*/ 	.short	0x010a
        /*0286*/ 	.byte	0x2a
	.zero		1


	//   ....[29]....
        /*0288*/ 	.word	0x0000a170
        /*028c*/ 	.word	0x000000a0
        /*0290*/ 	.word	0x00000000
        /*0294*/ 	.short	0x0101
        /*0296*/ 	.byte	0x2d
	.zero		1


	//   ....[30]....
        /*0298*/ 	.word	0x0000aad0
        /*029c*/ 	.word	0x0000000a
        /*02a0*/ 	.word	0x00000038
        /*02a4*/ 	.short	0x010a
        /*02a6*/ 	.byte	0x3f
	.zero		1


	//   ....[31]....
        /*02a8*/ 	.word	0x0000af80
        /*02ac*/ 	.word	0x00000008
        /*02b0*/ 	.word	0x000000a8
        /*02b4*/ 	.short	0x0101
        /*02b6*/ 	.byte	0x3f
	.zero		1


	//   ....[32]....
        /*02b8*/ 	.word	0x0000b6d0
        /*02bc*/ 	.word	0x00000009
        /*02c0*/ 	.word	0x00000000
        /*02c4*/ 	.short	0x010a
        /*02c6*/ 	.byte	0x3f
	.zero		1


	//   ....[33]....
        /*02c8*/ 	.word	0x0000b750
        /*02cc*/ 	.word	0x00000008
        /*02d0*/ 	.word	0x00000000
        /*02d4*/ 	.short	0x010a
        /*02d6*/ 	.byte	0x3f
	.zero		1


	//   ....[34]....
        /*02d8*/ 	.word	0x0000b7e0
        /*02dc*/ 	.word	0x00000009
        /*02e0*/ 	.word	0x00000000
        /*02e4*/ 	.short	0x010a
        /*02e6*/ 	.byte	0x3f
	.zero		1


	//   ....[35]....
        /*02e8*/ 	.word	0x0000b870
        /*02ec*/ 	.word	0x00000008
        /*02f0*/ 	.word	0x00000000
        /*02f4*/ 	.short	0x010a
        /*02f6*/ 	.byte	0x3f
	.zero		1


	//   ....[36]....
        /*02f8*/ 	.word	0x0000b900
        /*02fc*/ 	.word	0x00000009
        /*0300*/ 	.word	0x00000000
        /*0304*/ 	.short	0x010a
        /*0306*/ 	.byte	0x3f
	.zero		1


	//   ....[37]....
        /*0308*/ 	.word	0x0000b990
        /*030c*/ 	.word	0x00000006
        /*0310*/ 	.word	0x00000000
        /*0314*/ 	.short	0x010a
        /*0316*/ 	.byte	0x3f
	.zero		1


	//   ....[38]....
        /*0318*/ 	.word	0x0000ba20
        /*031c*/ 	.word	0x00000003
        /*0320*/ 	.word	0x00000000
        /*0324*/ 	.short	0x010a
        /*0326*/ 	.byte	0x3f
	.zero		1


	//   ....[39]....
        /*0328*/ 	.word	0x0000ba80
        /*032c*/ 	.word	0x0000009f
        /*0330*/ 	.word	0x00000000
        /*0334*/ 	.short	0x010a
        /*0336*/ 	.byte	0x3f
	.zero		1


	//   ....[40]....
        /*0338*/ 	.word	0x0000bad0
        /*033c*/ 	.word	0x00000003
        /*0340*/ 	.word	0x00000000
        /*0344*/ 	.short	0x010a
        /*0346*/ 	.byte	0x3f
	.zero		1


	//   ....[41]....
        /*0348*/ 	.word	0x0000bb30
        /*034c*/ 	.word	0x00000004
        /*0350*/ 	.word	0x00000000
        /*0354*/ 	.short	0x010a
        /*0356*/ 	.byte	0x3f
	.zero		1


	//   ....[42]....
        /*0358*/ 	.word	0x0000bb80
        /*035c*/ 	.word	0x0000009f
        /*0360*/ 	.word	0x00000010
        /*0364*/ 	.short	0x010a
        /*0366*/ 	.byte	0x3f
	.zero		1


	//   ....[43]....
        /*0368*/ 	.word	0x0000bc50
        /*036c*/ 	.word	0x0000000a
        /*0370*/ 	.word	0x00000038
        /*0374*/ 	.short	0x010a
        /*0376*/ 	.byte	0x3f
	.zero		1


	//   ....[44]....
        /*0378*/ 	.word	0x0000bd20
        /*037c*/ 	.word	0x00000009
        /*0380*/ 	.word	0x00000000
        /*0384*/ 	.short	0x010a
        /*0386*/ 	.byte	0x3f
	.zero		1


	//   ....[45]....
        /*0388*/ 	.word	0x0000bd70
        /*038c*/ 	.word	0x00000008
        /*0390*/ 	.word	0x00000000
        /*0394*/ 	.short	0x010a
        /*0396*/ 	.byte	0x3f
	.zero		1


	//   ....[46]....
        /*0398*/ 	.word	0x0000bdc0
        /*039c*/ 	.word	0x00000009
        /*03a0*/ 	.word	0x00000000
        /*03a4*/ 	.short	0x010a
        /*03a6*/ 	.byte	0x3f
	.zero		1


	//   ....[47]....
        /*03a8*/ 	.word	0x0000be10
        /*03ac*/ 	.word	0x00000008
        /*03b0*/ 	.word	0x00000000
        /*03b4*/ 	.short	0x010a
        /*03b6*/ 	.byte	0x3f
	.zero		1


	//   ....[48]....
        /*03b8*/ 	.word	0x0000be60
        /*03bc*/ 	.word	0x00000009
        /*03c0*/ 	.word	0x00000000
        /*03c4*/ 	.short	0x010a
        /*03c6*/ 	.byte	0x3f
	.zero		1


	//   ....[49]....
        /*03c8*/ 	.word	0x0000beb0
        /*03cc*/ 	.word	0x00000006
        /*03d0*/ 	.word	0x00000000
        /*03d4*/ 	.short	0x010a
        /*03d6*/ 	.byte	0x3f
	.zero		1


	//----- nvinfo : EIATTR_NUM_MBARRIERS
	.align		4
.L_37:
        /*03d8*/ 	.byte	0x03, 0x38
        /*03da*/ 	.short	0x0014


	//----- nvinfo : EIATTR_EXIT_INSTR_OFFSETS
	.align		4
        /*03dc*/ 	.byte	0x04, 0x1c
        /*03de*/ 	.short	(.L_39 - .L_38)


	//   ....[0]....
.L_38:
        /*03e0*/ 	.word	0x00001200


	//   ....[1]....
        /*03e4*/ 	.word	0x00001260


	//   ....[2]....
        /*03e8*/ 	.word	0x0000a800


	//   ....[3]....
        /*03ec*/ 	.word	0x0000a830


	//   ....[4]....
        /*03f0*/ 	.word	0x0000ba70


	//----- nvinfo : EIATTR_MAX_THREADS
	.align		4
.L_39:
        /*03f4*/ 	.byte	0x04, 0x05
        /*03f6*/ 	.short	(.L_41 - .L_40)
.L_40:
        /*03f8*/ 	.word	0x00000180
        /*03fc*/ 	.word	0x00000001
        /*0400*/ 	.word	0x00000001


	//----- nvinfo : EIATTR_CRS_STACK_SIZE
	.align		4
.L_41:
        /*0404*/ 	.byte	0x04, 0x1e
        /*0406*/ 	.short	(.L_43 - .L_42)
.L_42:
        /*0408*/ 	.word	0x00000000


	//----- nvinfo : EIATTR_CBANK_PARAM_SIZE
	.align		4
.L_43:
        /*040c*/ 	.byte	0x03, 0x19
        /*040e*/ 	.short	0x0470


	//----- nvinfo : EIATTR_PARAM_CBANK
	.align		4
        /*0410*/ 	.byte	0x04, 0x0a
        /*0412*/ 	.short	(.L_45 - .L_44)
	.align		4
.L_44:
        /*0414*/ 	.word	index@(.nv.constant0._ZN7cutlass13device_kernelINS_4gemm6kernel13GemmUniversalIN4cute5tupleIJiiiiEEENS1_10collective13CollectiveMmaINS1_34MainloopSm90TmaGmmaWarpSpecializedILi7ENS5_IJNS4_1CILi1EEESB_SB_EEENS1_32KernelTmaWarpSpecializedPingpongEEENS5_IJNSA_ILi64EEENSA_ILi256EEESF_EEENS_10tfloat32_tENS5_IJlSB_lEEESI_SJ_NS4_8TiledMMAINS4_8MMA_AtomIJNS4_4SM904GMMA30MMA_64x256x8_F32TF32TF32_SS_TNILNSN_7ScaleInE1ELSP_1EEEEEENS4_6LayoutISC_NS5_IJNSA_ILi0EEEST_ST_EEEEENS5_IJNS4_10UnderscoreESW_SW_EEEEENS4_13SM90_TMA_LOADENS4_14ComposedLayoutINS4_7SwizzleILi3ELi4ELi3EEENS4_18smem_ptr_flag_bitsILi32EEENSS_INS5_IJNSA_ILi8EEENSA_ILi32EEEEEENS5_IJS16_SB_EEEEEEEvNS4_8identityESZ_S1A_vS1B_EENS_8epilogue10collective6detail29Sm90TmaWarpSpecializedAdapterINS1E_15DefaultEpilogueISI_SJ_SJ_NS1D_6thread17LinearCombinationISI_Li1EffLNS1I_9ScaleType4KindE0ELNS_15FloatRoundStyleE2ESI_EENS1_15EpilogueDefaultEEEEEvvEEEEvNT_6ParamsE)
        /*0418*/ 	.short	0x0210
        /*041a*/ 	.short	0x0470


	//----- nvinfo : EIATTR_SW_WAR
	.align		4
.L_45:
        /*041c*/ 	.byte	0x04, 0x36
        /*041e*/ 	.short	(.L_47 - .L_46)
.L_46:
        /*0420*/ 	.word	0x00000008
.L_47:


//--------------------- .nv.callgraph             --------------------------
	.section	.nv.callgraph,"",@"SHT_CUDA_CALLGRAPH"
	.align	4
	.sectionentsize	8
	.align		4
        /*0000*/ 	.word	0x00000000
	.align		4
        /*0004*/ 	.word	0xffffffff
	.align		4
        /*0008*/ 	.word	index@(_ZN7cutlass13device_kernelINS_4gemm6kernel13GemmUniversalIN4cute5tupleIJiiiiEEENS1_10collective13CollectiveMmaINS1_34MainloopSm90TmaGmmaWarpSpecializedILi7ENS5_IJNS4_1CILi1EEESB_SB_EEENS1_32KernelTmaWarpSpecializedPingpongEEENS5_IJNSA_ILi64EEENSA_ILi256EEESF_EEENS_10tfloat32_tENS5_IJlSB_lEEESI_SJ_NS4_8TiledMMAINS4_8MMA_AtomIJNS4_4SM904GMMA30MMA_64x256x8_F32TF32TF32_SS_TNILNSN_7ScaleInE1ELSP_1EEEEEENS4_6LayoutISC_NS5_IJNSA_ILi0EEEST_ST_EEEEENS5_IJNS4_10UnderscoreESW_SW_EEEEENS4_13SM90_TMA_LOADENS4_14ComposedLayoutINS4_7SwizzleILi3ELi4ELi3EEENS4_18smem_ptr_flag_bitsILi32EEENSS_INS5_IJNSA_ILi8EEENSA_ILi32EEEEEENS5_IJS16_SB_EEEEEEEvNS4_8identityESZ_S1A_vS1B_EENS_8epilogue10collective6detail29Sm90TmaWarpSpecializedAdapterINS1E_15DefaultEpilogueISI_SJ_SJ_NS1D_6thread17LinearCombinationISI_Li1EffLNS1I_9ScaleType4KindE0ELNS_15FloatRoundStyleE2ESI_EENS1_15EpilogueDefaultEEEEEvvEEEEvNT_6ParamsE)
	.align		4
        /*000c*/ 	.word	index@(__assertfail)
	.align		4
        /*0010*/ 	.word	0x00000000
	.align		4
        /*0014*/ 	.word	0xfffffffe
	.align		4
        /*0018*/ 	.word	0x00000000
	.align		4
        /*001c*/ 	.word	0xfffffffd
	.align		4
        /*0020*/ 	.word	0x00000000
	.align		4
        /*0024*/ 	.word	0xfffffffc


//--------------------- .nv.constant4             --------------------------
	.section	.nv.constant4,"a",@progbits
	.align	8
	.align		8
.nv.constant4:
        /*0000*/ 	.dword	__assertfail
	.align		8
        /*0008*/ 	.dword	__unnamed_1
	.align		8
        /*0010*/ 	.dword	_ZN40_INTERNAL_a2814d36_4_k_cu_131d98bf_271624cuda3std3__45__cpo5beginE
	.align		8
        /*0018*/ 	.dword	_ZN40_INTERNAL_a2814d36_4_k_cu_131d98bf_271624cuda3std3__45__cpo3endE
	.align		8
        /*0020*/ 	.dword	_ZN40_INTERNAL_a2814d36_4_k_cu_131d98bf_271624cuda3std3__45__cpo6cbeginE
	.align		8
        /*0028*/ 	.dword	_ZN40_INTERNAL_a2814d36_4_k_cu_131d98bf_271624cuda3std3__45__cpo4cendE
	.align		8
        /*0030*/ 	.dword	_ZN40_INTERNAL_a2814d36_4_k_cu_131d98bf_271624cuda3std3__442_GLOBAL__N__a2814d36_4_k_cu_131d98bf_271626ignoreE
	.align		8
        /*0038*/ 	.dword	_ZN40_INTERNAL_a2814d36_4_k_cu_131d98bf_271624cuda3std3__419piecewise_constructE
	.align		8
        /*0040*/ 	.dword	_ZN40_INTERNAL_a2814d36_4_k_cu_131d98bf_271624cuda3std3__48in_placeE
	.align		8
        /*0048*/ 	.dword	_ZN40_INTERNAL_a2814d36_4_k_cu_131d98bf_271624cuda3std6ranges3__45__cpo4swapE
	.align		8
        /*0050*/ 	.dword	_ZN40_INTERNAL_a2814d36_4_k_cu_131d98bf_271624cuda3std6ranges3__45__cpo9iter_moveE
	.align		8
        /*0058*/ 	.dword	_ZN40_INTERNAL_a2814d36_4_k_cu_131d98bf_271624cute7productE
	.align		8
        /*0060*/ 	.dword	_ZN40_INTERNAL_a2814d36_4_k_cu_131d98bf_271624cute1_E
	.align		8
        /*0068*/ 	.dword	$str$22
	.align		8
        /*0070*/ 	.dword	$str$23


//--------------------- .text._ZN7cutlass13device_kernelINS_4gemm6kernel13GemmUniversalIN4cute5tupleIJiiiiEEENS1_10collective13CollectiveMmaINS1_34MainloopSm90TmaGmmaWarpSpecializedILi7ENS5_IJNS4_1CILi1EEESB_SB_EEENS1_32KernelTmaWarpSpecializedPingpongEEENS5_IJNSA_ILi64EEENSA_ILi256EEESF_EEENS_10tfloat32_tENS5_IJlSB_lEEESI_SJ_NS4_8TiledMMAINS4_8MMA_AtomIJNS4_4SM904GMMA30MMA_64x256x8_F32TF32TF32_SS_TNILNSN_7ScaleInE1ELSP_1EEEEEENS4_6LayoutISC_NS5_IJNSA_ILi0EEEST_ST_EEEEENS5_IJNS4_10UnderscoreESW_SW_EEEEENS4_13SM90_TMA_LOADENS4_14ComposedLayoutINS4_7SwizzleILi3ELi4ELi3EEENS4_18smem_ptr_flag_bitsILi32EEENSS_INS5_IJNSA_ILi8EEENSA_ILi32EEEEEENS5_IJS16_SB_EEEEEEEvNS4_8identityESZ_S1A_vS1B_EENS_8epilogue10collective6detail29Sm90TmaWarpSpecializedAdapterINS1E_15DefaultEpilogueISI_SJ_SJ_NS1D_6thread17LinearCombinationISI_Li1EffLNS1I_9ScaleType4KindE0ELNS_15FloatRoundStyleE2ESI_EENS1_15EpilogueDefaultEEEEEvvEEEEvNT_6ParamsE --------------------------
	.section	.text._ZN7cutlass13device_kernelINS_4gemm6kernel13GemmUniversalIN4cute5tupleIJiiiiEEENS1_10collective13CollectiveMmaINS1_34MainloopSm90TmaGmmaWarpSpecializedILi7ENS5_IJNS4_1CILi1EEESB_SB_EEENS1_32KernelTmaWarpSpecializedPingpongEEENS5_IJNSA_ILi64EEENSA_ILi256EEESF_EEENS_10tfloat32_tENS5_IJlSB_lEEESI_SJ_NS4_8TiledMMAINS4_8MMA_AtomIJNS4_4SM904GMMA30MMA_64x256x8_F32TF32TF32_SS_TNILNSN_7ScaleInE1ELSP_1EEEEEENS4_6LayoutISC_NS5_IJNSA_ILi0EEEST_ST_EEEEENS5_IJNS4_10UnderscoreESW_SW_EEEEENS4_13SM90_TMA_LOADENS4_14ComposedLayoutINS4_7SwizzleILi3ELi4ELi3EEENS4_18smem_ptr_flag_bitsILi32EEENSS_INS5_IJNSA_ILi8EEENSA_ILi32EEEEEENS5_IJS16_SB_EEEEEEEvNS4_8identityESZ_S1A_vS1B_EENS_8epilogue10collective6detail29Sm90TmaWarpSpecializedAdapterINS1E_15DefaultEpilogueISI_SJ_SJ_NS1D_6thread17LinearCombinationISI_Li1EffLNS1I_9ScaleType4KindE0ELNS_15FloatRoundStyleE2ESI_EENS1_15EpilogueDefaultEEEEEvvEEEEvNT_6ParamsE,"ax",@progbits
	.align	128
.text._ZN7cutlass13device_kernelINS_4gemm6kernel13GemmUniversalIN4cute5tupleIJiiiiEEENS1_10collective13CollectiveMmaINS1_34MainloopSm90TmaGmmaWarpSpecializedILi7ENS5_IJNS4_1CILi1EEESB_SB_EEENS1_32KernelTmaWarpSpecializedPingpongEEENS5_IJNSA_ILi64EEENSA_ILi256EEESF_EEENS_10tfloat32_tENS5_IJlSB_lEEESI_SJ_NS4_8TiledMMAINS4_8MMA_AtomIJNS4_4SM904GMMA30MMA_64x256x8_F32TF32TF32_SS_TNILNSN_7ScaleInE1ELSP_1EEEEEENS4_6LayoutISC_NS5_IJNSA_ILi0EEEST_ST_EEEEENS5_IJNS4_10UnderscoreESW_SW_EEEEENS4_13SM90_TMA_LOADENS4_14ComposedLayoutINS4_7SwizzleILi3ELi4ELi3EEENS4_18smem_ptr_flag_bitsILi32EEENSS_INS5_IJNSA_ILi8EEENSA_ILi32EEEEEENS5_IJS16_SB_EEEEEEEvNS4_8identityESZ_S1A_vS1B_EENS_8epilogue10collective6detail29Sm90TmaWarpSpecializedAdapterINS1E_15DefaultEpilogueISI_SJ_SJ_NS1D_6thread17LinearCombinationISI_Li1EffLNS1I_9ScaleType4KindE0ELNS_15FloatRoundStyleE2ESI_EENS1_15EpilogueDefaultEEEEEvvEEEEvNT_6ParamsE:
        .type           _ZN7cutlass13device_kernelINS_4gemm6kernel13GemmUniversalIN4cute5tupleIJiiiiEEENS1_10collective13CollectiveMmaINS1_34MainloopSm90TmaGmmaWarpSpecializedILi7ENS5_IJNS4_1CILi1EEESB_SB_EEENS1_32KernelTmaWarpSpecializedPingpongEEENS5_IJNSA_ILi64EEENSA_ILi256EEESF_EEENS_10tfloat32_tENS5_IJlSB_lEEESI_SJ_NS4_8TiledMMAINS4_8MMA_AtomIJNS4_4SM904GMMA30MMA_64x256x8_F32TF32TF32_SS_TNILNSN_7ScaleInE1ELSP_1EEEEEENS4_6LayoutISC_NS5_IJNSA_ILi0EEEST_ST_EEEEENS5_IJNS4_10UnderscoreESW_SW_EEEEENS4_13SM90_TMA_LOADENS4_14ComposedLayoutINS4_7SwizzleILi3ELi4ELi3EEENS4_18smem_ptr_flag_bitsILi32EEENSS_INS5_IJNSA_ILi8EEENSA_ILi32EEEEEENS5_IJS16_SB_EEEEEEEvNS4_8identityESZ_S1A_vS1B_EENS_8epilogue10collective6detail29Sm90TmaWarpSpecializedAdapterINS1E_15DefaultEpilogueISI_SJ_SJ_NS1D_6thread17LinearCombinationISI_Li1EffLNS1I_9ScaleType4KindE0ELNS_15FloatRoundStyleE2ESI_EENS1_15EpilogueDefaultEEEEEvvEEEEvNT_6ParamsE,@function
        .size           _ZN7cutlass13device_kernelINS_4gemm6kernel13GemmUniversalIN4cute5tupleIJiiiiEEENS1_10collective13CollectiveMmaINS1_34MainloopSm90TmaGmmaWarpSpecializedILi7ENS5_IJNS4_1CILi1EEESB_SB_EEENS1_32KernelTmaWarpSpecializedPingpongEEENS5_IJNSA_ILi64EEENSA_ILi256EEESF_EEENS_10tfloat32_tENS5_IJlSB_lEEESI_SJ_NS4_8TiledMMAINS4_8MMA_AtomIJNS4_4SM904GMMA30MMA_64x256x8_F32TF32TF32_SS_TNILNSN_7ScaleInE1ELSP_1EEEEEENS4_6LayoutISC_NS5_IJNSA_ILi0EEEST_ST_EEEEENS5_IJNS4_10UnderscoreESW_SW_EEEEENS4_13SM90_TMA_LOADENS4_14ComposedLayoutINS4_7SwizzleILi3ELi4ELi3EEENS4_18smem_ptr_flag_bitsILi32EEENSS_INS5_IJNSA_ILi8EEENSA_ILi32EEEEEENS5_IJS16_SB_EEEEEEEvNS4_8identityESZ_S1A_vS1B_EENS_8epilogue10collective6detail29Sm90TmaWarpSpecializedAdapterINS1E_15DefaultEpilogueISI_SJ_SJ_NS1D_6thread17LinearCombinationISI_Li1EffLNS1I_9ScaleType4KindE0ELNS_15FloatRoundStyleE2ESI_EENS1_15EpilogueDefaultEEEEEvvEEEEvNT_6ParamsE,(.L_x_331 - _ZN7cutlass13device_kernelINS_4gemm6kernel13GemmUniversalIN4cute5tupleIJiiiiEEENS1_10collective13CollectiveMmaINS1_34MainloopSm90TmaGmmaWarpSpecializedILi7ENS5_IJNS4_1CILi1EEESB_SB_EEENS1_32KernelTmaWarpSpecializedPingpongEEENS5_IJNSA_ILi64EEENSA_ILi256EEESF_EEENS_10tfloat32_tENS5_IJlSB_lEEESI_SJ_NS4_8TiledMMAINS4_8MMA_AtomIJNS4_4SM904GMMA30MMA_64x256x8_F32TF32TF32_SS_TNILNSN_7ScaleInE1ELSP_1EEEEEENS4_6LayoutISC_NS5_IJNSA_ILi0EEEST_ST_EEEEENS5_IJNS4_10UnderscoreESW_SW_EEEEENS4_13SM90_TMA_LOADENS4_14ComposedLayoutINS4_7SwizzleILi3ELi4ELi3EEENS4_18smem_ptr_flag_bitsILi32EEENSS_INS5_IJNSA_ILi8EEENSA_ILi32EEEEEENS5_IJS16_SB_EEEEEEEvNS4_8identityESZ_S1A_vS1B_EENS_8epilogue10collective6detail29Sm90TmaWarpSpecializedAdapterINS1E_15DefaultEpilogueISI_SJ_SJ_NS1D_6thread17LinearCombinationISI_Li1EffLNS1I_9ScaleType4KindE0ELNS_15FloatRoundStyleE2ESI_EENS1_15EpilogueDefaultEEEEEvvEEEEvNT_6ParamsE)
        .other          _ZN7cutlass13device_kernelINS_4gemm6kernel13GemmUniversalIN4cute5tupleIJiiiiEEENS1_10collective13CollectiveMmaINS1_34MainloopSm90TmaGmmaWarpSpecializedILi7ENS5_IJNS4_1CILi1EEESB_SB_EEENS1_32KernelTmaWarpSpecializedPingpongEEENS5_IJNSA_ILi64EEENSA_ILi256EEESF_EEENS_10tfloat32_tENS5_IJlSB_lEEESI_SJ_NS4_8TiledMMAINS4_8MMA_AtomIJNS4_4SM904GMMA30MMA_64x256x8_F32TF32TF32_SS_TNILNSN_7ScaleInE1ELSP_1EEEEEENS4_6LayoutISC_NS5_IJNSA_ILi0EEEST_ST_EEEEENS5_IJNS4_10UnderscoreESW_SW_EEEEENS4_13SM90_TMA_LOADENS4_14ComposedLayoutINS4_7SwizzleILi3ELi4ELi3EEENS4_18smem_ptr_flag_bitsILi32EEENSS_INS5_IJNSA_ILi8EEENSA_ILi32EEEEEENS5_IJS16_SB_EEEEEEEvNS4_8identityESZ_S1A_vS1B_EENS_8epilogue10collective6detail29Sm90TmaWarpSpecializedAdapterINS1E_15DefaultEpilogueISI_SJ_SJ_NS1D_6thread17LinearCombinationISI_Li1EffLNS1I_9ScaleType4KindE0ELNS_15FloatRoundStyleE2ESI_EENS1_15EpilogueDefaultEEEEEvvEEEEvNT_6ParamsE,@"STO_CUDA_ENTRY STV_DEFAULT"
_ZN7cutlass13device_kernelINS_4gemm6kernel13GemmUniversalIN4cute5tupleIJiiiiEEENS1_10collective13CollectiveMmaINS1_34MainloopSm90TmaGmmaWarpSpecializedILi7ENS5_IJNS4_1CILi1EEESB_SB_EEENS1_32KernelTmaWarpSpecializedPingpongEEENS5_IJNSA_ILi64EEENSA_ILi256EEESF_EEENS_10tfloat32_tENS5_IJlSB_lEEESI_SJ_NS4_8TiledMMAINS4_8MMA_AtomIJNS4_4SM904GMMA30MMA_64x256x8_F32TF32TF32_SS_TNILNSN_7ScaleInE1ELSP_1EEEEEENS4_6LayoutISC_NS5_IJNSA_ILi0EEEST_ST_EEEEENS5_IJNS4_10UnderscoreESW_SW_EEEEENS4_13SM90_TMA_LOADENS4_14ComposedLayoutINS4_7SwizzleILi3ELi4ELi3EEENS4_18smem_ptr_flag_bitsILi32EEENSS_INS5_IJNSA_ILi8EEENSA_ILi32EEEEEENS5_IJS16_SB_EEEEEEEvNS4_8identityESZ_S1A_vS1B_EENS_8epilogue10collective6detail29Sm90TmaWarpSpecializedAdapterINS1E_15DefaultEpilogueISI_SJ_SJ_NS1D_6thread17LinearCombinationISI_Li1EffLNS1I_9ScaleType4KindE0ELNS_15FloatRoundStyleE2ESI_EENS1_15EpilogueDefaultEEEEEvvEEEEvNT_6ParamsE:
[----:B------:R-:W0:Y:S02]  /*0000*/  LDC R1, c[0x0][0x28] ;  /* 0x00000a00ff017b82 */ /* 0x000e240000000800 */
[----:B0-----:R-:W-:Y:S01]  /*0010*/  VIADD R1, R1, 0xfffffff8 ;  /* 0xfffffff801017836 */ /* 0x001fe20000000000 */
[----:B------:R-:W0:Y:S01]  /*0020*/  S2R R4, SR_TID.X ;  /* 0x0000000000047919 */ /* 0x000e220000002100 */
[----:B------:R-:W-:Y:S01]  /*0030*/  ELECT P0, URZ, PT ;  /* 0x00000000003f782f */ /* 0x000fe20003800000 */
[----:B------:R-:W-:Y:S01]  /*0040*/  BSSY B0, `(.L_x_0) ;  /* 0x000000f000007945 */ /* 0x000fe20003800000 */
[--C-:B0-----:R-:W-:Y:S02]  /*0050*/  SHF.R.U32.HI R0, RZ, 0x5, R4.reuse ;  /* 0x00000005ff007819 */ /* 0x101fe40000011604 */
[----:B------:R-:W-:-:S03]  /*0060*/  SHF.R.U32.HI R5, RZ, 0x7, R4 ;  /* 0x00000007ff057819 */ /* 0x000fc60000011604 */
[----:B------:R-:W0:Y:S04]  /*0070*/  SHFL.IDX PT, R2, R0, RZ, 0x1f ;  /* 0x00001fff00027589 */ /* 0x000e2800000e0000 */
[----:B------:R1:W2:Y:S01]  /*0080*/  SHFL.IDX PT, R8, R5, RZ, 0x1f ;  /* 0x00001fff05087589 */ /* 0x0002a200000e0000 */
[----:B0-----:R-:W-:-:S13]  /*0090*/  ISETP.NE.OR P0, PT, R2, RZ, !P0 ;  /* 0x000000ff0200720c */ /* 0x001fda0004705670 */
[----:B-12---:R-:W-:Y:S05]  /*00a0*/  @P0 BRA `(.L_x_1) ;  /* 0x0000000000200947 */ /* 0x006fea0003800000 */
[----:B------:R-:W-:Y:S02]  /*00b0*/  ULDC.64 UR4, c[0x0][0x198] ;  /* 0x0000660000047ab9 */ /* 0x000fe40000000a00 */
[----:B------:R-:W-:Y:S02]  /*00c0*/  UIADD3 UR6, UP0, UR4, 0xf0, URZ ;  /* 0x000000f004067890 */ /* 0x000fe4000ff1e03f */
[----:B------:R-:W-:Y:S02]  /*00d0*/  UIADD3 UR4, UP1, UR4, 0x1f0, URZ ;  /* 0x000001f004047890 */ /* 0x000fe4000ff3e03f */
[----:B------:R-:W-:Y:S02]  /*00e0*/  UIADD3.X UR7, URZ, UR5, URZ, UP0, !UPT ;  /* 0x000000053f077290 */ /* 0x000fe400087fe43f */
[----:B------:R-:W-:-:S07]  /*00f0*/  UIADD3.X UR5, URZ, UR5, URZ, UP1, !UPT ;  /* 0x000000053f057290 */ /* 0x000fce0008ffe43f */
[----:B------:R0:W-:Y:S02]  /*0100*/  UTMACCTL.PF [UR6] ;  /* 0x00000000060079b9 */ /* 0x0001e40008040000 */
[----:B------:R0:W-:Y:S02]  /*0110*/  UTMACCTL.PF [UR4] ;  /* 0x00000000040079b9 */ /* 0x0001e40008040000 */
[----:B0-----:R-:W-:Y:S01]  /*0120*/  NOP ;  /* 0x0000000000007918 */ /* 0x001fe20000000000 */
.L_x_1:
[----:B------:R-:W-:Y:S05]  /*0130*/  BSYNC B0 ;  /* 0x0000000000007941 */ /* 0x000fea0003800000 */
.L_x_0:
[----:B------:R-:W0:Y:S02]  /*0140*/  SHFL.IDX PT, R3, R0, RZ, 0x1f ;  /* 0x00001fff00037589 */ /* 0x000e2400000e0000 */
[----:B0-----:R-:W-:-:S13]  /*0150*/  ISETP.NE.AND P0, PT, R3, RZ, PT ;  /* 0x000000ff0300720c */ /* 0x001fda0003f05270 */
[----:B------:R-:W-:Y:S05]  /*0160*/  @P0 BRA `(.L_x_2) ;  /* 0x0000000000700947 */ /* 0x000fea0003800000 */
[----:B------:R-:W0:Y:S01]  /*0170*/  S2UR UR8, SR_CgaCtaId ;  /* 0x00000000000879c3 */ /* 0x000e220000008800 */
[----:B------:R-:W-:Y:S01]  /*0180*/  UMOV UR4, 0x400 ;  /* 0x0000040000047882 */ /* 0x000fe20000000000 */
[----:B------:R-:W-:Y:S01]  /*0190*/  UMOV UR5, 0x1 ;  /* 0x0000000100057882 */ /* 0x000fe20000000000 */
[----:B------:R-:W-:Y:S01]  /*01a0*/  UMOV UR6, 0x80 ;  /* 0x0000008000067882 */ /* 0x000fe20000000000 */
[----:B------:R-:W-:Y:S01]  /*01b0*/  ELECT P0, URZ, PT ;  /* 0x00000000003f782f */ /* 0x000fe20003800000 */
[----:B------:R-:W-:-:S04]  /*01c0*/  UIADD3 UR6, -UR6, 0x100000, URZ ;  /* 0x0010000006067890 */ /* 0x000fc8000fffe13f */
[----:B------:R-:W-:Y:S02]  /*01d0*/  USHF.L.U32 UR7, UR6, 0xb, URZ ;  /* 0x0000000b06077899 */ /* 0x000fe4000800063f */
[----:B------:R-:W-:Y:S02]  /*01e0*/  USHF.L.U32 UR6, UR6, 0x1, URZ ;  /* 0x0000000106067899 */ /* 0x000fe4000800063f */
[----:B0-----:R-:W-:Y:S02]  /*01f0*/  ULEA UR8, UR8, UR4, 0x18 ;  /* 0x0000000408087291 */ /* 0x001fe4000f8ec03f */
[----:B------:R-:W-:-:S04]  /*0200*/  UIADD3 UR4, -UR5, 0x100000, URZ ;  /* 0x0010000005047890 */ /* 0x000fc8000fffe13f */
[----:B------:R-:W-:Y:S02]  /*0210*/  USHF.L.U32 UR5, UR4, 0xb, URZ ;  /* 0x0000000b04057899 */ /* 0x000fe4000800063f */
[----:B------:R-:W-:Y:S01]  /*0220*/  USHF.L.U32 UR4, UR4, 0x1, URZ ;  /* 0x0000000104047899 */ /* 0x000fe2000800063f */
[----:B------:R-:W0:Y:S11]  /*0230*/  FENCE.VIEW.ASYNC.S ;  /* 0x00000000000073c6 */ /* 0x000e360000000000 */
[----:B0-----:R0:W1:Y:S01]  /*0240*/  SYNCS.EXCH.64 URZ, [UR8], UR4 ;  /* 0x00000004083f75b2 */ /* 0x0010620008000100 */
[----:B------:R0:W2:Y:S01]  /*0250*/  SYNCS.EXCH.64 URZ, [UR8+0x38], UR6 ;  /* 0x00003806083f75b2 */ /* 0x0000a20008000100 */
[----:B------:R0:W3:Y:S01]  /*0260*/  SYNCS.EXCH.64 URZ, [UR8+0x8], UR4 ;  /* 0x00000804083f75b2 */ /* 0x0000e20008000100 */
[----:B------:R0:W4:Y:S01]  /*0270*/  SYNCS.EXCH.64 URZ, [UR8+0x40], UR6 ;  /* 0x00004006083f75b2 */ /* 0x0001220008000100 */
[----:B------:R0:W0:Y:S01]  /*0280*/  SYNCS.EXCH.64 URZ, [UR8+0x10], UR4 ;  /* 0x00001004083f75b2 */ /* 0x0000220008000100 */
        /* <DEDUP_REMOVED lines=9> */
[----:B------:R-:W-:Y:S01]  /*0320*/  NOP ;  /* 0x0000000000007918 */ /* 0x000fe20000000000 */
.L_x_2:
[----:B------:R-:W5:Y:S01]  /*0330*/  SHFL.IDX PT, R6, R0, RZ, 0x1f ;  /* 0x00001fff00067589 */ /* 0x000f6200000e0000 */
[----:B------:R-:W-:Y:S01]  /*0340*/  ELECT P0, URZ, PT ;  /* 0x00000000003f782f */ /* 0x000fe20003800000 */
[----:B------:R-:W-:Y:S01]  /*0350*/  NOP ;  /* 0x0000000000007918 */ /* 0x000fe20000000000 */
[----:B------:R-:W-:Y:S01]  /*0360*/  ELECT P1, URZ, PT ;  /* 0x00000000003f782f */ /* 0x000fe20003820000 */
[----:B------:R-:W1:Y:S01]  /*0370*/  SHFL.IDX PT, R3, R0, RZ, 0x1f ;  /* 0x00001fff00037589 */ /* 0x000e6200000e0000 */
[----:B0-----:R-:W-:Y:S01]  /*0380*/  UMOV UR4, 0x20 ;  /* 0x0000002000047882 */ /* 0x001fe20000000000 */
[----:B------:R-:W-:Y:S01]  /*0390*/  UMOV UR11, 0x80 ;  /* 0x00000080000b7882 */ /* 0x000fe20000000000 */
[----:B------:R-:W-:Y:S01]  /*03a0*/  NOP ;  /* 0x0000000000007918 */ /* 0x000fe20000000000 */
[C---:B------:R-:W-:Y:S01]  /*03b0*/  VIADD R33, R8.reuse, 0xffffffff ;  /* 0xffffffff08217836 */ /* 0x040fe20000000000 */
[----:B------:R-:W0:Y:S01]  /*03c0*/  SHFL.IDX PT, R5, R5, RZ, 0x1f ;  /* 0x00001fff05057589 */ /* 0x000e2200000e0000 */
[----:B------:R-:W-:Y:S01]  /*03d0*/  ULDC.64 UR36, c[0x0][0x208] ;  /* 0x0000820000247ab9 */ /* 0x000fe20000000a00 */
[----:B------:R-:W-:-:S02]  /*03e0*/  ISETP.NE.AND P2, PT, R8, RZ, PT ;  /* 0x000000ff0800720c */ /* 0x000fc40003f45270 */
[----:B------:R-:W-:Y:S02]  /*03f0*/  ISETP.GE.U32.AND P3, PT, R33, 0x2, PT ;  /* 0x000000022100780c */ /* 0x000fe40003f66070 */
[----:B-----5:R-:W-:Y:S02]  /*0400*/  ISETP.NE.OR P0, PT, R6, RZ, !P0 ;  /* 0x000000ff0600720c */ /* 0x020fe40004705670 */
[----:B-1----:R-:W-:Y:S02]  /*0410*/  ISETP.NE.OR P1, PT, R3, RZ, !P1 ;  /* 0x000000ff0300720c */ /* 0x002fe40004f25670 */
[----:B------:R-:W-:-:S04]  /*0420*/  SHF.R.S32.HI R3, RZ, 0x1f, R2 ;  /* 0x0000001fff037819 */ /* 0x000fc80000011402 */
[----:B------:R-:W-:-:S05]  /*0430*/  LEA.HI R3, R3, R2, RZ, 0x2 ;  /* 0x0000000203037211 */ /* 0x000fca00078f10ff */
[----:B------:R-:W-:Y:S01]  /*0440*/  VOTEU.ALL UP0, P0 ;  /* 0x00000000003f7886 */ /* 0x000fe20000000000 */
[----:B------:R-:W-:Y:S01]  /*0450*/  LOP3.LUT R3, R3, 0xfffffffc, RZ, 0xc0, !PT ;  /* 0xfffffffc03037812 */ /* 0x000fe200078ec0ff */
[----:B------:R-:W-:-:S03]  /*0460*/  VOTEU.ALL UP1, P1 ;  /* 0x00000000003f7886 */ /* 0x000fc60000820000 */
[----:B------:R-:W1:Y:S01]  /*0470*/  @!UP0 S2UR UR7, SR_CgaCtaId ;  /* 0x00000000000789c3 */ /* 0x000e620000008800 */
[----:B------:R-:W-:Y:S01]  /*0480*/  @!UP0 UMOV UR6, 0x400 ;  /* 0x0000040000068882 */ /* 0x000fe20000000000 */
[----:B------:R-:W-:-:S04]  /*0490*/  @!UP0 UIADD3 UR4, -UR4, 0x100000, URZ ;  /* 0x0010000004048890 */ /* 0x000fc8000fffe13f */
[----:B------:R-:W-:Y:S02]  /*04a0*/  @!UP0 USHF.L.U32 UR5, UR4, 0xb, URZ ;  /* 0x0000000b04058899 */ /* 0x000fe4000800063f */
[----:B------:R-:W-:Y:S01]  /*04b0*/  @!UP0 USHF.L.U32 UR4, UR4, 0x1, URZ ;  /* 0x0000000104048899 */ /* 0x000fe2000800063f */
[----:B------:R-:W-:Y:S01]  /*04c0*/  IMAD.IADD R0, R2, 0x1, -R3 ;  /* 0x0000000102007824 */ /* 0x000fe200078e0a03 */
[----:B------:R-:W-:Y:S01]  /*04d0*/  @!UP1 UMOV UR9, 0x400 ;  /* 0x0000040000099882 */ /* 0x000fe20000000000 */
[----:B------:R-:W-:Y:S01]  /*04e0*/  VOTEU.ALL UP2, P1 ;  /* 0x00000000003f7886 */ /* 0x000fe20000840000 */
[----:B------:R-:W-:Y:S01]  /*04f0*/  VOTEU.ALL UP3, P1 ;  /* 0x00000000003f7886 */ /* 0x000fe20000860000 */
[----:B------:R-:W-:Y:S01]  /*0500*/  VOTEU.ALL UP4, P1 ;  /* 0x00000000003f7886 */ /* 0x000fe20000880000 */
[----:B------:R-:W5:Y:S01]  /*0510*/  @!UP1 S2UR UR10, SR_CgaCtaId ;  /* 0x00000000000a99c3 */ /* 0x000f620000008800 */
[----:B------:R-:W-:Y:S01]  /*0520*/  VOTEU.ALL UP5, P1 ;  /* 0x00000000003f7886 */ /* 0x000fe200008a0000 */
[----:B------:R-:W-:-:S04]  /*0530*/  SHF.R.S32.HI R3, RZ, 0x1f, R4 ;  /* 0x0000001fff037819 */ /* 0x000fc80000011404 */
[----:B------:R-:W-:-:S04]  /*0540*/  LEA.HI R3, R3, R4, RZ, 0x7 ;  /* 0x0000000403037211 */ /* 0x000fc800078f38ff */
[----:B------:R-:W-:-:S05]  /*0550*/  LOP3.LUT R3, R3, 0xffffff80, RZ, 0xc0, !PT ;  /* 0xffffff8003037812 */ /* 0x000fca00078ec0ff */
[----:B------:R-:W-:Y:S01]  /*0560*/  IMAD.IADD R3, R4, 0x1, -R3 ;  /* 0x0000000104037824 */ /* 0x000fe200078e0a03 */
[----:B-1----:R-:W-:Y:S02]  /*0570*/  @!UP0 ULEA UR8, UR7, UR6, 0x18 ;  /* 0x0000000607088291 */ /* 0x002fe4000f8ec03f */
[----:B------:R-:W-:-:S04]  /*0580*/  @!UP1 UIADD3 UR6, -UR11, 0x100000, URZ ;  /* 0x001000000b069890 */ /* 0x000fc8000fffe13f */
[----:B------:R-:W-:Y:S02]  /*0590*/  @!UP1 USHF.L.U32 UR7, UR6, 0xb, URZ ;  /* 0x0000000b06079899 */ /* 0x000fe4000800063f */
[----:B------:R-:W-:Y:S01]  /*05a0*/  @!UP1 USHF.L.U32 UR6, UR6, 0x1, URZ ;  /* 0x0000000106069899 */ /* 0x000fe2000800063f */
[----:B------:R-:W-:Y:S01]  /*05b0*/  VOTEU.ALL UP0, P0 ;  /* 0x00000000003f7886 */ /* 0x000fe20000000000 */
[----:B-----5:R-:W-:Y:S01]  /*05c0*/  @!UP1 ULEA UR9, UR10, UR9, 0x18 ;  /* 0x000000090a099291 */ /* 0x020fe2000f8ec03f */
[----:B------:R-:W-:Y:S02]  /*05d0*/  VOTEU.ALL UP1, P0 ;  /* 0x00000000003f7886 */ /* 0x000fe40000020000 */
[----:B------:R-:W-:Y:S01]  /*05e0*/  ULDC.64 UR10, c[0x0][0x598] ;  /* 0x00016600000a7ab9 */ /* 0x000fe20000000a00 */
[----:B------:R-:W-:Y:S01]  /*05f0*/  ISETP.NE.AND P0, PT, R0, 0x3, PT ;  /* 0x000000030000780c */ /* 0x000fe20003f05270 */
[----:B------:R-:W1:Y:S02]  /*0600*/  FENCE.VIEW.ASYNC.S ;  /* 0x00000000000073c6 */ /* 0x000e640000000000 */
[----:B-1----:R1:W2:Y:S01]  /*0610*/  @!UP0 SYNCS.EXCH.64 URZ, [UR8+0xa0], UR4 ;  /* 0x0000a004083f85b2 */ /* 0x0022a20008000100 */
[----:B------:R-:W-:-:S02]  /*0620*/  ISETP.NE.U32.AND P1, PT, RZ, UR10, PT ;  /* 0x0000000aff007c0c */ /* 0x000fc4000bf25070 */
[----:B------:R-:W-:Y:S02]  /*0630*/  ISETP.EQ.OR P0, PT, R0, RZ, !P0 ;  /* 0x000000ff0000720c */ /* 0x000fe40004702670 */
[----:B------:R-:W-:Y:S02]  /*0640*/  ISETP.NE.AND.EX P1, PT, RZ, UR11, PT, P1 ;  /* 0x0000000bff007c0c */ /* 0x000fe4000bf25310 */
[----:B------:R-:W-:-:S04]  /*0650*/  ISETP.EQ.AND P0, PT, R8, RZ, P0 ;  /* 0x000000ff0800720c */ /* 0x000fc80000702270 */
[----:B------:R-:W-:-:S04]  /*0660*/  SEL R16, RZ, 0x1, !P0 ;  /* 0x00000001ff107807 */ /* 0x000fc80004000000 */
[----:B------:R-:W-:Y:S01]  /*0670*/  SEL R16, R16, 0x2, P3 ;  /* 0x0000000210107807 */ /* 0x000fe20001800000 */
[----:B------:R1:W2:Y:S01]  /*0680*/  @!UP1 SYNCS.EXCH.64 URZ, [UR8+0xa8], UR4 ;  /* 0x0000a804083f95b2 */ /* 0x0002a20008000100 */
[----:B------:R-:W-:Y:S01]  /*0690*/  NOP ;  /* 0x0000000000007918 */ /* 0x000fe20000000000 */
[----:B------:R1:W2:Y:S01]  /*06a0*/  @!UP2 SYNCS.EXCH.64 URZ, [UR9+0x80], UR6 ;  /* 0x00008006093fa5b2 */ /* 0x0002a20008000100 */
[----:B------:R1:W2:Y:S01]  /*06b0*/  @!UP3 SYNCS.EXCH.64 URZ, [UR9+0x88], UR6 ;  /* 0x00008806093fb5b2 */ /* 0x0002a20008000100 */
[----:B------:R1:W2:Y:S01]  /*06c0*/  @!UP4 SYNCS.EXCH.64 URZ, [UR9+0x90], UR6 ;  /* 0x00009006093fc5b2 */ /* 0x0002a20008000100 */
[----:B------:R1:W2:Y:S01]  /*06d0*/  @!UP5 SYNCS.EXCH.64 URZ, [UR9+0x98], UR6 ;  /* 0x00009806093fd5b2 */ /* 0x0002a20008000100 */
[----:B------:R-:W-:Y:S01]  /*06e0*/  NOP ;  /* 0x0000000000007918 */ /* 0x000fe20000000000 */
[----:B--234-:R-:W-:Y:S06]  /*06f0*/  BAR.SYNC.DEFER_BLOCKING 0x0 ;  /* 0x0000000000007b1d */ /* 0x01cfec0000010000 */
[----:B01----:R-:W-:Y:S05]  /*0700*/  @!P1 BRA `(.L_x_3) ;  /* 0x00000000001c9947 */ /* 0x003fea0003800000 */
[----:B------:R-:W0:Y:S02]  /*0710*/  LDC.64 R6, c[0x0][0x598] ;  /* 0x00016600ff067b82 */ /* 0x000e240000000a00 */
[----:B0-----:R-:W2:Y:S02]  /*0720*/  LDG.E.64 R6, desc[UR36][R6.64] ;  /* 0x0000002406067981 */ /* 0x001ea4000c1e1b00 */
[----:B--2---:R-:W-:-:S04]  /*0730*/  ISETP.NE.U32.AND P0, PT, R6, RZ, PT ;  /* 0x000000ff0600720c */ /* 0x004fc80003f05070 */
[----:B------:R-:W-:-:S13]  /*0740*/  ISETP.NE.AND.EX P0, PT, R7, RZ, PT, P0 ;  /* 0x000000ff0700720c */ /* 0x000fda0003f05300 */
[----:B------:R-:W-:Y:S05]  /*0750*/  @!P0 BRA `(.L_x_3) ;  /* 0x0000000000088947 */ /* 0x000fea0003800000 */
[----:B------:R1:W5:Y:S01]  /*0760*/  LD.E R153, desc[UR36][R6.64] ;  /* 0x0000002406997980 */ /* 0x000362000c101900 */
[----:B------:R-:W-:Y:S05]  /*0770*/  BRA `(.L_x_4) ;  /* 0x0000000000247947 */ /* 0x000fea0003800000 */
.L_x_3:
[----:B------:R-:W-:Y:S02]  /*0780*/  ULDC.64 UR4, c[0x0][0x588] ;  /* 0x0001620000047ab9 */ /* 0x000fe40000000a00 */
[----:B------:R-:W-:-:S04]  /*0790*/  ISETP.NE.U32.AND P0, PT, RZ, UR4, PT ;  /* 0x00000004ff007c0c */ /* 0x000fc8000bf05070 */
[----:B------:R-:W-:-:S13]  /*07a0*/  ISETP.NE.AND.EX P0, PT, RZ, UR5, PT, P0 ;  /* 0x00000005ff007c0c */ /* 0x000fda000bf05300 */
[----:B------:R-:W-:Y:S05]  /*07b0*/  @!P0 BRA `(.L_x_5) ;  /* 0x00000000000c8947 */ /* 0x000fea0003800000 */
[----:B------:R-:W0:Y:S02]  /*07c0*/  LDC.64 R6, c[0x0][0x588] ;  /* 0x00016200ff067b82 */ /* 0x000e240000000a00 */
[----:B0-----:R0:W5:Y:S01]  /*07d0*/  LDG.E R153, desc[UR36][R6.64] ;  /* 0x0000002406997981 */ /* 0x001162000c1e1900 */
[----:B------:R-:W-:Y:S05]  /*07e0*/  BRA `(.L_x_4) ;  /* 0x0000000000087947 */ /* 0x000fea0003800000 */
.L_x_5:
[----:B------:R-:W-:Y:S02]  /*07f0*/  ULDC UR4, c[0x0][0x580] ;  /* 0x0001600000047ab9 */ /* 0x000fe40000000800 */
[----:B------:R-:W-:-:S07]  /*0800*/  IMAD.U32 R153, RZ, RZ, UR4 ;  /* 0x00000004ff997e24 */ /* 0x000fce000f8e00ff */
.L_x_4:
[----:B------:R-:W-:Y:S02]  /*0810*/  ULDC.64 UR4, c[0x0][0x5a0] ;  /* 0x0001680000047ab9 */ /* 0x000fe40000000a00 */
[----:B------:R-:W-:-:S04]  /*0820*/  ISETP.NE.U32.AND P0, PT, RZ, UR4, PT ;  /* 0x00000004ff007c0c */ /* 0x000fc8000bf05070 */
[----:B------:R-:W-:-:S13]  /*0830*/  ISETP.NE.AND.EX P0, PT, RZ, UR5, PT, P0 ;  /* 0x00000005ff007c0c */ /* 0x000fda000bf05300 */
[----:B------:R-:W-:Y:S05]  /*0840*/  @!P0 BRA `(.L_x_6) ;  /* 0x00000000001c8947 */ /* 0x000fea0003800000 */
[----:B01----:R-:W0:Y:S02]  /*0850*/  LDC.64 R6, c[0x0][0x5a0] ;  /* 0x00016800ff067b82 */ /* 0x003e240000000a00 */
[----:B0-----:R-:W2:Y:S02]  /*0860*/  LDG.E.64 R6, desc[UR36][R6.64] ;  /* 0x0000002406067981 */ /* 0x001ea4000c1e1b00 */
[----:B--2---:R-:W-:-:S04]  /*0870*/  ISETP.NE.U32.AND P0, PT, R6, RZ, PT ;  /* 0x000000ff0600720c */ /* 0x004fc80003f05070 */
[----:B------:R-:W-:-:S13]  /*0880*/  ISETP.NE.AND.EX P0, PT, R7, RZ, PT, P0 ;  /* 0x000000ff0700720c */ /* 0x000fda0003f05300 */
[----:B------:R-:W-:Y:S05]  /*0890*/  @!P0 BRA `(.L_x_6) ;  /* 0x0000000000088947 */ /* 0x000fea0003800000 */
[----:B------:R3:W5:Y:S01]  /*08a0*/  LD.E R152, desc[UR36][R6.64] ;  /* 0x0000002406987980 */ /* 0x000762000c101900 */
[----:B------:R-:W-:Y:S05]  /*08b0*/  BRA `(.L_x_7) ;  /* 0x0000000000247947 */ /* 0x000fea0003800000 */
.L_x_6:
[----:B------:R-:W-:Y:S02]  /*08c0*/  ULDC.64 UR4, c[0x0][0x590] ;  /* 0x0001640000047ab9 */ /* 0x000fe40000000a00 */
[----:B------:R-:W-:-:S04]  /*08d0*/  ISETP.NE.U32.AND P0, PT, RZ, UR4, PT ;  /* 0x00000004ff007c0c */ /* 0x000fc8000bf05070 */
[----:B------:R-:W-:-:S13]  /*08e0*/  ISETP.NE.AND.EX P0, PT, RZ, UR5, PT, P0 ;  /* 0x00000005ff007c0c */ /* 0x000fda000bf05300 */
[----:B------:R-:W-:Y:S05]  /*08f0*/  @!P0 BRA `(.L_x_8) ;  /* 0x00000000000c8947 */ /* 0x000fea0003800000 */
[----:B01----:R-:W0:Y:S02]  /*0900*/  LDC.64 R6, c[0x0][0x590] ;  /* 0x00016400ff067b82 */ /* 0x003e240000000a00 */
[----:B0-----:R2:W5:Y:S01]  /*0910*/  LDG.E R152, desc[UR36][R6.64] ;  /* 0x0000002406987981 */ /* 0x001562000c1e1900 */
[----:B------:R-:W-:Y:S05]  /*0920*/  BRA `(.L_x_7) ;  /* 0x0000000000087947 */ /* 0x000fea0003800000 */
.L_x_8:
[----:B------:R-:W-:Y:S02]  /*0930*/  ULDC UR4, c[0x0][0x584] ;  /* 0x0001610000047ab9 */ /* 0x000fe40000000800 */
[----:B------:R-:W-:-:S07]  /*0940*/  IMAD.U32 R152, RZ, RZ, UR4 ;  /* 0x00000004ff987e24 */ /* 0x000fce000f8e00ff */
.L_x_7:
[----:B------:R-:W4:Y:S01]  /*0950*/  LDC R2, c[0x0][0x65c] ;  /* 0x00019700ff027b82 */ /* 0x000f220000000800 */
[----:B------:R-:W4:Y:S01]  /*0960*/  S2R R14, SR_CTAID.Y ;  /* 0x00000000000e7919 */ /* 0x000f220000002600 */
[----:B------:R-:W-:Y:S01]  /*0970*/  ULDC UR6, c[0x0][0x28c] ;  /* 0x0000a30000067ab9 */ /* 0x000fe20000000800 */
[----:B------:R-:W-:Y:S01]  /*0980*/  ISETP.NE.AND P0, PT, R8, 0x2, PT ;  /* 0x000000020800780c */ /* 0x000fe20003f05270 */
[----:B------:R-:W-:Y:S01]  /*0990*/  UIADD3 UR6, UR6, 0x3f, URZ ;  /* 0x0000003f06067890 */ /* 0x000fe2000fffe03f */
[----:B0123--:R-:W0:Y:S01]  /*09a0*/  S2R R6, SR_CTAID.X ;  /* 0x0000000000067919 */ /* 0x00fe220000002500 */
[----:B------:R-:W-:Y:S01]  /*09b0*/  IMAD.MOV.U32 R7, RZ, RZ, RZ ;  /* 0x000000ffff077224 */ /* 0x000fe200078e00ff */
[----:B------:R-:W-:Y:S01]  /*09c0*/  UMOV UR38, URZ ;  /* 0x0000003f00267c82 */ /* 0x000fe20008000000 */
[----:B------:R-:W-:Y:S01]  /*09d0*/  USHF.R.S32.HI UR7, URZ, 0x1f, UR6 ;  /* 0x0000001f3f077899 */ /* 0x000fe20008011406 */
[----:B------:R-:W-:Y:S01]  /*09e0*/  UMOV UR39, URZ ;  /* 0x0000003f00277c82 */ /* 0x000fe20008000000 */
[----:B------:R-:W-:-:S02]  /*09f0*/  ULDC.64 UR8, c[0x0][0x650] ;  /* 0x0001940000087ab9 */ /* 0x000fc40000000a00 */
[----:B------:R-:W-:-:S04]  /*0a00*/  ULEA.HI UR7, UR7, UR6, URZ, 0x6 ;  /* 0x0000000607077291 */ /* 0x000fc8000f8f303f */
[----:B------:R-:W-:Y:S01]  /*0a10*/  USHF.R.S32.HI UR40, URZ, 0x6, UR7 ;  /* 0x000000063f287899 */ /* 0x000fe20008011407 */
[----:B----4-:R-:W-:-:S13]  /*0a20*/  ISETP.NE.AND P1, PT, R2, 0x1, PT ;  /* 0x000000010200780c */ /* 0x010fda0003f25270 */
[----:B------:R-:W0:Y:S01]  /*0a30*/  @P1 LDC R19, c[0x0][0x10] ;  /* 0x00000400ff131b82 */ /* 0x000e220000000800 */
[----:B------:R-:W-:Y:S02]  /*0a40*/  @P1 IMAD.MOV.U32 R8, RZ, RZ, R14 ;  /* 0x000000ffff081224 */ /* 0x000fe400078e000e */
[----:B------:R-:W-:Y:S02]  /*0a50*/  @P1 IMAD.MOV.U32 R9, RZ, RZ, RZ ;  /* 0x000000ffff091224 */ /* 0x000fe400078e00ff */
[----:B------:R-:W-:-:S03]  /*0a60*/  @P1 IMAD.MOV.U32 R17, RZ, RZ, RZ ;  /* 0x000000ffff111224 */ /* 0x000fc600078e00ff */
[----:B------:R-:W1:Y:S01]  /*0a70*/  @!P1 LDC R11, c[0x0][0xc] ;  /* 0x00000300ff0b9b82 */ /* 0x000e620000000800 */
[----:B------:R-:W-:Y:S01]  /*0a80*/  ULDC UR4, c[0x0][0xc] ;  /* 0x0000030000047ab9 */ /* 0x000fe20000000800 */
[----:B------:R-:W-:Y:S02]  /*0a90*/  ULDC UR5, c[0x0][0x10] ;  /* 0x0000040000057ab9 */ /* 0x000fe40000000800 */
[----:B------:R-:W-:-:S04]  /*0aa0*/  UIMAD.WIDE.U32 UR4, UR4, UR5, URZ ;  /* 0x00000005040472a5 */ /* 0x000fc8000f8e003f */
[----:B------:R-:W2:Y:S01]  /*0ab0*/  LDC R2, c[0x0][0x14] ;  /* 0x00000500ff027b82 */ /* 0x000ea20000000800 */
[----:B0-----:R-:W-:-:S04]  /*0ac0*/  @P1 IMAD.WIDE.U32 R18, R6, R19, R8 ;  /* 0x0000001306121225 */ /* 0x001fc800078e0008 */
[----:B------:R-:W-:Y:S02]  /*0ad0*/  @P1 IMAD.IADD R17, R19, 0x1, R17 ;  /* 0x0000000113111824 */ /* 0x000fe400078e0211 */
[----:B-1----:R-:W-:-:S04]  /*0ae0*/  @!P1 IMAD.WIDE.U32 R8, R11, R14, R6 ;  /* 0x0000000e0b089225 */ /* 0x002fc800078e0006 */
[----:B------:R-:W-:Y:S02]  /*0af0*/  @!P1 IMAD.MOV.U32 R18, RZ, RZ, R8 ;  /* 0x000000ffff129224 */ /* 0x000fe400078e0008 */
[----:B------:R-:W-:Y:S02]  /*0b00*/  @!P1 IMAD.MOV.U32 R17, RZ, RZ, R9 ;  /* 0x000000ffff119224 */ /* 0x000fe400078e0009 */
[----:B--2---:R-:W-:-:S04]  /*0b10*/  IMAD.WIDE.U32 R12, R2, UR4, RZ ;  /* 0x00000004020c7c25 */ /* 0x004fc8000f8e00ff */
[----:B------:R-:W-:Y:S01]  /*0b20*/  IMAD R23, R2, UR5, RZ ;  /* 0x0000000502177c24 */ /* 0x000fe2000f8e02ff */
[----:B------:R0:W-:Y:S03]  /*0b30*/  STL.64 [R1], R12 ;  /* 0x0000000c01007387 */ /* 0x0001e60000100a00 */
[----:B------:R-:W-:Y:S01]  /*0b40*/  IMAD.IADD R23, R13, 0x1, R23 ;  /* 0x000000010d177824 */ /* 0x000fe200078e0217 */
[----:B------:R-:W-:Y:S06]  /*0b50*/  @P0 BRA `(.L_x_9) ;  /* 0x0000000000280947 */ /* 0x000fec0003800000 */
[----:B------:R-:W-:Y:S01]  /*0b60*/  UIMAD.WIDE.U32 UR4, UR40, 0x24924925, URZ ;  /* 0x24924925280478a5 */ /* 0x000fe2000f8e003f */
[----:B------:R-:W-:Y:S01]  /*0b70*/  IADD3 R18, P0, R18, R12, RZ ;  /* 0x0000000c12127210 */ /* 0x000fe20007f1e0ff */
[----:B------:R-:W-:Y:S02]  /*0b80*/  UISETP.GE.U32.AND UP0, UPT, UR40, 0x7, UPT ;  /* 0x000000072800788c */ /* 0x000fe4000bf06070 */
[----:B------:R-:W-:Y:S02]  /*0b90*/  UIADD3 UR4, -UR5, UR40, URZ ;  /* 0x0000002805047290 */ /* 0x000fe4000fffe13f */
[----:B------:R-:W-:Y:S01]  /*0ba0*/  IMAD.X R17, R23, 0x1, R17, P0 ;  /* 0x0000000117117824 */ /* 0x000fe200000e0611 */
[----:B------:R-:W-:Y:S01]  /*0bb0*/  UMOV UR39, URZ ;  /* 0x0000003f00277c82 */ /* 0x000fe20008000000 */
[----:B------:R-:W-:-:S04]  /*0bc0*/  ULEA.HI UR4, UR4, UR5, URZ, 0x1f ;  /* 0x0000000504047291 */ /* 0x000fc8000f8ff83f */
[----:B------:R-:W-:-:S04]  /*0bd0*/  USHF.R.U32.HI UR4, URZ, 0x2, UR4 ;  /* 0x000000023f047899 */ /* 0x000fc80008011604 */
[----:B------:R-:W-:Y:S02]  /*0be0*/  @UP0 ULOP3.LUT UR39, UR4, 0x1, URZ, 0xc0, !UPT ;  /* 0x0000000104270892 */ /* 0x000fe4000f8ec03f */
[----:B------:R-:W-:-:S12]  /*0bf0*/  UIMAD UR38, UR4, -0x7, UR40 ;  /* 0xfffffff9042678a4 */ /* 0x000fd8000f8e0228 */
.L_x_9:
[----:B------:R-:W-:Y:S01]  /*0c00*/  ISETP.GE.U32.AND P0, PT, R18, UR8, PT ;  /* 0x0000000812007c0c */ /* 0x000fe2000bf06070 */
[----:B------:R-:W-:Y:S01]  /*0c10*/  IMAD.MOV.U32 R19, RZ, RZ, -0x1 ;  /* 0xffffffffff137424 */ /* 0x000fe200078e00ff */
[----:B------:R-:W-:Y:S01]  /*0c20*/  PRMT R8, RZ, 0x7610, R8 ;  /* 0x00007610ff087816 */ /* 0x000fe20000000008 */
[----:B------:R-:W-:Y:S01]  /*0c30*/  IMAD.MOV.U32 R22, RZ, RZ, -0x1 ;  /* 0xffffffffff167424 */ /* 0x000fe200078e00ff */
[----:B------:R-:W-:Y:S01]  /*0c40*/  ISETP.GE.U32.AND.EX P0, PT, R17, UR9, PT, P0 ;  /* 0x0000000911007c0c */ /* 0x000fe2000bf06100 */
[----:B------:R-:W-:-:S12]  /*0c50*/  IMAD.MOV.U32 R2, RZ, RZ, -0x1 ;  /* 0xffffffffff027424 */ /* 0x000fd800078e00ff */
[----:B------:R-:W-:Y:S05]  /*0c60*/  @P0 BRA `(.L_x_10) ;  /* 0x00000004005c0947 */ /* 0x000fea0003800000 */
[----:B------:R-:W1:Y:S01]  /*0c70*/  LDC.64 R20, c[0x0][0x628] ;  /* 0x00018a00ff147b82 */ /* 0x000e620000000a00 */
[----:B------:R-:W-:Y:S02]  /*0c80*/  IMAD.MOV.U32 R8, RZ, RZ, R18 ;  /* 0x000000ffff087224 */ /* 0x000fe400078e0012 */
[----:B------:R-:W-:-:S05]  /*0c90*/  IMAD.MOV.U32 R9, RZ, RZ, R17 ;  /* 0x000000ffff097224 */ /* 0x000fca00078e0011 */
[----:B------:R-:W2:Y:S08]  /*0ca0*/  LDC R2, c[0x0][0x630] ;  /* 0x00018c00ff027b82 */ /* 0x000eb00000000800 */
[----:B------:R-:W3:Y:S01]  /*0cb0*/  LDC.64 R24, c[0x0][0x620] ;  /* 0x00018800ff187b82 */ /* 0x000ee20000000a00 */
[----:B-1----:R-:W-:-:S04]  /*0cc0*/  ISETP.NE.U32.AND P0, PT, R20, RZ, PT ;  /* 0x000000ff1400720c */ /* 0x002fc80003f05070 */
[----:B------:R-:W-:-:S13]  /*0cd0*/  ISETP.NE.AND.EX P0, PT, R21, RZ, PT, P0 ;  /* 0x000000ff1500720c */ /* 0x000fda0003f05300 */
[----:B--23--:R-:W-:Y:S05]  /*0ce0*/  @!P0 BRA `(.L_x_11) ;  /* 0x0000000000288947 */ /* 0x00cfea0003800000 */
[----:B0-----:R-:W0:Y:S02]  /*0cf0*/  LDC R13, c[0x0][0x634] ;  /* 0x00018d00ff0d7b82 */ /* 0x001e240000000800 */
[----:B0-----:R-:W-:-:S05]  /*0d00*/  IADD3 R13, P0, R18, R13, RZ ;  /* 0x0000000d120d7210 */ /* 0x001fca0007f1e0ff */
[----:B------:R-:W-:-:S04]  /*0d10*/  IMAD.X R15, RZ, RZ, R17, P0 ;  /* 0x000000ffff0f7224 */ /* 0x000fc800000e0611 */
[----:B------:R-:W-:-:S04]  /*0d20*/  IMAD.WIDE.U32 R8, R15, R20, RZ ;  /* 0x000000140f087225 */ /* 0x000fc800078e00ff */
[----:B------:R-:W-:-:S04]  /*0d30*/  IMAD.WIDE.U32 R10, P0, R13, R21, R8 ;  /* 0x000000150d0a7225 */ /* 0x000fc80007800008 */
[----:B------:R-:W-:-:S04]  /*0d40*/  IMAD.WIDE.U32 R8, R13, R20, RZ ;  /* 0x000000140d087225 */ /* 0x000fc800078e00ff */
[----:B------:R-:W-:Y:S01]  /*0d50*/  IMAD.X R13, RZ, RZ, RZ, P0 ;  /* 0x000000ffff0d7224 */ /* 0x000fe200000e06ff */
[----:B------:R-:W-:Y:S01]  /*0d60*/  IADD3 RZ, P0, R9, R10, RZ ;  /* 0x0000000a09ff7210 */ /* 0x000fe20007f1e0ff */
[----:B------:R-:W-:-:S04]  /*0d70*/  IMAD.MOV.U32 R12, RZ, RZ, R11 ;  /* 0x000000ffff0c7224 */ /* 0x000fc800078e000b */
[----:B------:R-:W-:-:S08]  /*0d80*/  IMAD.WIDE.U32.X R8, R15, R21, R12, P0 ;  /* 0x000000150f087225 */ /* 0x000fd000000e040c */
.L_x_11:
[-CC-:B------:R-:W-:Y:S01]  /*0d90*/  SHF.R.U64 R31, R8, R2.reuse, R9.reuse ;  /* 0x00000002081f7219 */ /* 0x180fe20000001209 */
[----:B0-----:R-:W0:Y:S01]  /*0da0*/  LDC R12, c[0x0][0x618] ;  /* 0x00018600ff0c7b82 */ /* 0x001e220000000800 */
[----:B------:R-:W-:Y:S01]  /*0db0*/  SHF.R.U32.HI R7, RZ, R2, R9 ;  /* 0x00000002ff077219 */ /* 0x000fe20000011609 */
[----:B------:R-:W-:Y:S01]  /*0dc0*/  ULDC UR4, c[0x0][0x150] ;  /* 0x0000540000047ab9 */ /* 0x000fe20000000800 */
[----:B------:R-:W-:Y:S01]  /*0dd0*/  IADD3 R11, P0, RZ, -R31, RZ ;  /* 0x8000001fff0b7210 */ /* 0x000fe20007f1e0ff */
[----:B------:R-:W-:Y:S01]  /*0de0*/  IMAD.MOV.U32 R19, RZ, RZ, R17 ;  /* 0x000000ffff137224 */ /* 0x000fe200078e0011 */
[----:B------:R-:W-:-:S03]  /*0df0*/  I2FP.F32.U32 R2, R6 ;  /* 0x0000000600027245 */ /* 0x000fc60000201000 */
[----:B------:R-:W1:Y:S01]  /*0e00*/  LDC.64 R26, c[0x0][0x640] ;  /* 0x00019000ff1a7b82 */ /* 0x000e620000000a00 */
[----:B------:R-:W-:Y:S02]  /*0e10*/  IMAD.X R13, RZ, RZ, ~R7, P0 ;  /* 0x000000ffff0d7224 */ /* 0x000fe400000e0e07 */
[----:B------:R-:W-:Y:S01]  /*0e20*/  FMUL R2, R2, UR4 ;  /* 0x0000000402027c20 */ /* 0x000fe20008400000 */
[----:B------:R-:W-:Y:S01]  /*0e30*/  IMAD.WIDE.U32 R8, R11, R24, R18 ;  /* 0x000000180b087225 */ /* 0x000fe200078e0012 */
[----:B------:R-:W-:-:S03]  /*0e40*/  ULDC UR4, c[0x0][0x154] ;  /* 0x0000550000047ab9 */ /* 0x000fc60000000800 */
[----:B------:R-:W-:Y:S01]  /*0e50*/  IMAD R10, R13, R24, RZ ;  /* 0x000000180d0a7224 */ /* 0x000fe200078e02ff */
[----:B------:R-:W2:Y:S01]  /*0e60*/  LDC R7, c[0x0][0x144] ;  /* 0x00005100ff077b82 */ /* 0x000ea20000000800 */
[----:B------:R-:W3:Y:S02]  /*0e70*/  F2I.U32.TRUNC.NTZ R2, R2 ;  /* 0x0000000200027305 */ /* 0x000ee4000020f000 */
[----:B------:R-:W-:-:S04]  /*0e80*/  IMAD R11, R11, R25, R10 ;  /* 0x000000190b0b7224 */ /* 0x000fc800078e020a */
[----:B------:R-:W-:Y:S01]  /*0e90*/  IMAD.IADD R9, R9, 0x1, R11 ;  /* 0x0000000109097824 */ /* 0x000fe200078e020b */
[----:B------:R-:W4:Y:S01]  /*0ea0*/  LDC R22, c[0x0][0x608] ;  /* 0x00018200ff167b82 */ /* 0x000f220000000800 */
[----:B------:R-:W-:-:S03]  /*0eb0*/  IMAD.MOV.U32 R11, RZ, RZ, -0x1 ;  /* 0xffffffffff0b7424 */ /* 0x000fc600078e00ff */
[--C-:B0-----:R-:W-:Y:S02]  /*0ec0*/  SHF.R.U64 R20, R8, R12, R9.reuse ;  /* 0x0000000c08147219 */ /* 0x101fe40000001209 */
[----:B------:R-:W-:Y:S02]  /*0ed0*/  I2FP.F32.U32 R8, R14 ;  /* 0x0000000e00087245 */ /* 0x000fe40000201000 */
[----:B------:R-:W0:Y:S01]  /*0ee0*/  LDC R24, c[0x0][0x658] ;  /* 0x00019600ff187b82 */ /* 0x000e220000000800 */
[----:B-1----:R-:W-:Y:S01]  /*0ef0*/  ISETP.NE.U32.AND P0, PT, R26, RZ, PT ;  /* 0x000000ff1a00720c */ /* 0x002fe20003f05070 */
[----:B---3--:R-:W-:Y:S02]  /*0f00*/  IMAD.MOV R10, RZ, RZ, -R2 ;  /* 0x000000ffff0a7224 */ /* 0x008fe400078e0a02 */
[----:B------:R-:W-:Y:S01]  /*0f10*/  FMUL R8, R8, UR4 ;  /* 0x0000000408087c20 */ /* 0x000fe20008400000 */
[----:B------:R-:W-:Y:S02]  /*0f20*/  SHF.R.U32.HI R9, RZ, R12, R9 ;  /* 0x0000000cff097219 */ /* 0x000fe40000011609 */
[----:B------:R-:W-:Y:S01]  /*0f30*/  ISETP.NE.AND.EX P0, PT, R27, RZ, PT, P0 ;  /* 0x000000ff1b00720c */ /* 0x000fe20003f05300 */
[----:B------:R1:W3:Y:S01]  /*0f40*/  F2I.U32.TRUNC.NTZ R15, R8 ;  /* 0x00000008000f7305 */ /* 0x0002e2000020f000 */
[----:B------:R-:W1:Y:S01]  /*0f50*/  LDC R19, c[0x0][0x148] ;  /* 0x00005200ff137b82 */ /* 0x000e620000000800 */
[----:B--2---:R-:W-:-:S07]  /*0f60*/  IMAD R2, R7, R10, R6 ;  /* 0x0000000a07027224 */ /* 0x004fce00078e0206 */
[----:B------:R-:W2:Y:S01]  /*0f70*/  LDC R25, c[0x0][0x600] ;  /* 0x00018000ff197b82 */ /* 0x000ea20000000800 */
[-CC-:B----4-:R-:W-:Y:S02]  /*0f80*/  SHF.R.U64 R32, R20, R22.reuse, R9.reuse ;  /* 0x0000001614207219 */ /* 0x190fe40000001209 */
[----:B------:R-:W-:Y:S01]  /*0f90*/  SHF.R.U32.HI R7, RZ, R22, R9 ;  /* 0x00000016ff077219 */ /* 0x000fe20000011609 */
[----:B------:R-:W-:-:S04]  /*0fa0*/  IMAD.MOV.U32 R9, RZ, RZ, 0x1 ;  /* 0x00000001ff097424 */ /* 0x000fc800078e00ff */
[----:B------:R-:W4:Y:S01]  /*0fb0*/  LDC R28, c[0x0][0x648] ;  /* 0x00019200ff1c7b82 */ /* 0x000f220000000800 */
[-C--:B0-----:R-:W-:Y:S02]  /*0fc0*/  SHF.L.U32 R6, R11, R24.reuse, RZ ;  /* 0x000000180b067219 */ /* 0x081fe400000006ff */
[--C-:B------:R-:W-:Y:S02]  /*0fd0*/  SHF.R.U64 R22, R32, R24, R7.reuse ;  /* 0x0000001820167219 */ /* 0x100fe40000001207 */
[----:B------:R-:W-:Y:S02]  /*0fe0*/  LOP3.LUT R13, RZ, R6, RZ, 0x33, !PT ;  /* 0x00000006ff0d7212 */ /* 0x000fe400078e33ff */
[-C--:B------:R-:W-:Y:S01]  /*0ff0*/  SHF.R.U32.HI R7, RZ, R24.reuse, R7 ;  /* 0x00000018ff077219 */ /* 0x080fe20000011607 */
[----:B------:R-:W0:Y:S01]  /*1000*/  LDC R29, c[0x0][0x638] ;  /* 0x00018e00ff1d7b82 */ /* 0x000e220000000800 */
[----:B------:R-:W-:Y:S01]  /*1010*/  SHF.L.U32 R12, R9, R24, RZ ;  /* 0x00000018090c7219 */ /* 0x000fe200000006ff */
[----:B------:R-:W-:-:S06]  /*1020*/  IMAD.MOV.U32 R6, RZ, RZ, R22 ;  /* 0x000000ffff067224 */ /* 0x000fcc00078e0016 */
[----:B------:R-:W0:Y:S01]  /*1030*/  LDC R30, c[0x0][0x610] ;  /* 0x00018400ff1e7b82 */ /* 0x000e220000000800 */
[----:B-1-3--:R-:W-:Y:S05]  /*1040*/  @!P0 BRA `(.L_x_12) ;  /* 0x0000000000288947 */ /* 0x00afea0003800000 */
[----:B------:R-:W1:Y:S02]  /*1050*/  LDC R11, c[0x0][0x64c] ;  /* 0x00019300ff0b7b82 */ /* 0x000e640000000800 */
[----:B-1----:R-:W-:-:S05]  /*1060*/  IADD3 R11, P0, R22, R11, RZ ;  /* 0x0000000b160b7210 */ /* 0x002fca0007f1e0ff */
        /* <DEDUP_REMOVED lines=8> */
.L_x_12:
[----:B----4-:R-:W-:Y:S01]  /*10f0*/  SHF.R.U64 R6, R6, R28, R7 ;  /* 0x0000001c06067219 */ /* 0x010fe20000001207 */
[----:B--2---:R-:W-:Y:S01]  /*1100*/  VIADD R7, R25, 0xffffffff ;  /* 0xffffffff19077836 */ /* 0x004fe20000000000 */
[----:B------:R-:W-:Y:S01]  /*1110*/  LOP3.LUT R13, R32, R13, RZ, 0xc0, !PT ;  /* 0x0000000d200d7212 */ /* 0x000fe200078ec0ff */
[----:B------:R-:W-:Y:S02]  /*1120*/  IMAD.MOV R15, RZ, RZ, -R15 ;  /* 0x000000ffff0f7224 */ /* 0x000fe400078e0a0f */
[----:B------:R-:W-:Y:S01]  /*1130*/  IMAD.MOV R8, RZ, RZ, -R6 ;  /* 0x000000ffff087224 */ /* 0x000fe200078e0a06 */
[----:B------:R-:W-:Y:S01]  /*1140*/  LOP3.LUT R7, R20, R7, RZ, 0xc0, !PT ;  /* 0x0000000714077212 */ /* 0x000fe200078ec0ff */
[----:B------:R-:W-:Y:S02]  /*1150*/  IMAD R13, R12, R6, R13 ;  /* 0x000000060c0d7224 */ /* 0x000fe400078e020d */
[----:B------:R-:W-:Y:S02]  /*1160*/  @P1 IMAD R2, R19, R15, R14 ;  /* 0x0000000f13021224 */ /* 0x000fe400078e020e */
[----:B0-----:R-:W-:-:S02]  /*1170*/  IMAD R6, R8, R29, R22 ;  /* 0x0000001d08067224 */ /* 0x001fc400078e0216 */
[----:B------:R-:W-:Y:S02]  /*1180*/  IMAD R2, R13, R30, R2 ;  /* 0x0000001e0d027224 */ /* 0x000fe400078e0202 */
[----:B------:R-:W-:Y:S02]  /*1190*/  IMAD R19, R6, R25, R7 ;  /* 0x0000001906137224 */ /* 0x000fe400078e0207 */
[----:B------:R-:W-:-:S03]  /*11a0*/  IMAD.MOV.U32 R8, RZ, RZ, 0x1 ;  /* 0x00000001ff087424 */ /* 0x000fc600078e00ff */
[----:B------:R-:W-:Y:S02]  /*11b0*/  SEL R22, R19, R2, !P1 ;  /* 0x0000000213167207 */ /* 0x000fe40004800000 */
[----:B------:R-:W-:Y:S01]  /*11c0*/  SEL R19, R2, R19, !P1 ;  /* 0x0000001302137207 */ /* 0x000fe20004800000 */
[----:B------:R-:W-:-:S07]  /*11d0*/  IMAD.MOV.U32 R2, RZ, RZ, R31 ;  /* 0x000000ffff027224 */ /* 0x000fce00078e001f */
.L_x_10:
[----:B------:R-:W-:Y:S05]  /*11e0*/  @!P2 BRA `(.L_x_13) ;  /* 0x000000940088a947 */ /* 0x000fea0003800000 */
[----:B------:R-:W-:-:S13]  /*11f0*/  ISETP.GT.U32.AND P0, PT, R33, 0x1, PT ;  /* 0x000000012100780c */ /* 0x000fda0003f04070 */
[----:B------:R-:W-:Y:S05]  /*1200*/  @P0 EXIT ;  /* 0x000000000000094d */ /* 0x000fea0003800000 */
.L_x_14:
[----:B------:R-:W-:-:S08]  /*1210*/  NOP ;  /* 0x0000000000007918 */ /* 0x000fd00000000000 */
[----:B------:R-:W1:Y:S02]  /*1220*/  USETMAXREG.TRY_ALLOC.CTAPOOL UP0, 0xe8 ;  /* 0x000000e8000079c8 */ /* 0x000e640008000600 */
[----:B-1----:R-:W-:-:S13]  /*1230*/  PLOP3.LUT P0, PT, PT, PT, UP0, 0x80, 0x0 ;  /* 0x000000000000781c */ /* 0x002fda0003f0f008 */
[----:B------:R-:W-:Y:S05]  /*1240*/  @!P0 BRA `(.L_x_14) ;  /* 0xfffffffc00f08947 */ /* 0x000fea000383ffff */
[----:B------:R-:W-:-:S13]  /*1250*/  LOP3.LUT P0, RZ, R8, 0xff, RZ, 0xc0, !PT ;  /* 0x000000ff08ff7812 */ /* 0x000fda000780c0ff */
[----:B------:R-:W-:Y:S05]  /*1260*/  @!P0 EXIT ;  /* 0x000000000000894d */ /* 0x000fea0003800000 */
[----:B------:R-:W1:Y:S01]  /*1270*/  S2UR UR4, SR_CgaCtaId ;  /* 0x00000000000479c3 */ /* 0x000e620000008800 */
[----:B------:R-:W-:Y:S01]  /*1280*/  VIADD R6, R5, 0xffffffff ;  /* 0xffffffff05067836 */ /* 0x000fe20000000000 */
[----:B------:R-:W-:Y:S01]  /*1290*/  SHF.R.S32.HI R0, RZ, 0x1f, R3 ;  /* 0x0000001fff007819 */ /* 0x000fe20000011403 */
[----:B------:R-:W-:Y:S01]  /*12a0*/  UMOV UR41, 0x400 ;  /* 0x0000040000297882 */ /* 0x000fe20000000000 */
[----:B------:R-:W-:Y:S01]  /*12b0*/  UISETP.LT.AND UP0, UPT, UR40, 0x1, UPT ;  /* 0x000000012800788c */ /* 0x000fe2000bf01270 */
[----:B------:R-:W-:Y:S01]  /*12c0*/  LOP3.LUT R172, R16, 0x1, RZ, 0xfc, !PT ;  /* 0x0000000110ac7812 */ /* 0x000fe200078efcff */
[----:B------:R-:W-:Y:S01]  /*12d0*/  USHF.L.U32 UR44, UR40, 0x1, URZ ;  /* 0x00000001282c7899 */ /* 0x000fe2000800063f */
[----:B------:R-:W-:Y:S01]  /*12e0*/  R2UR UR42, R6 ;  /* 0x00000000062a72ca */ /* 0x000fe200000e0000 */
[----:B------:R-:W-:Y:S01]  /*12f0*/  USEL UR43, UR40, 0x1, UP0 ;  /* 0x00000001282b7887 */ /* 0x000fe20008000000 */
[CC--:B------:R-:W-:Y:S02]  /*1300*/  LEA.HI R4, R0.reuse, R3.reuse, RZ, 0x2 ;  /* 0x0000000300047211 */ /* 0x0c0fe400078f10ff */
[----:B------:R-:W-:Y:S01]  /*1310*/  LEA.HI R0, R0, R3, RZ, 0x5 ;  /* 0x0000000300007211 */ /* 0x000fe200078f28ff */
[----:B------:R-:W-:Y:S01]  /*1320*/  UIADD3 UR43, -UR43, UR40, URZ ;  /* 0x000000282b2b7290 */ /* 0x000fe2000fffe13f */
[----:B------:R-:W-:-:S02]  /*1330*/  SHF.R.S32.HI R154, RZ, 0x2, R4 ;  /* 0x00000002ff9a7819 */ /* 0x000fc40000011404 */
[----:B------:R-:W-:Y:S02]  /*1340*/  SHF.R.S32.HI R5, RZ, 0x1f, R4 ;  /* 0x0000001fff057819 */ /* 0x000fe40000011404 */
[----:B------:R-:W-:Y:S02]  /*1350*/  LOP3.LUT R156, R4, 0xfffffffc, RZ, 0xc0, !PT ;  /* 0xfffffffc049c7812 */ /* 0x000fe400078ec0ff */
[----:B------:R-:W-:Y:S01]  /*1360*/  LEA.HI R5, R5, R154, RZ, 0x3 ;  /* 0x0000009a05057211 */ /* 0x000fe200078f18ff */
[----:B------:R-:W-:Y:S01]  /*1370*/  USHF.L.U32 UR42, UR42, 0x3, URZ ;  /* 0x000000032a2a7899 */ /* 0x000fe2000800063f */
[----:B------:R-:W-:Y:S01]  /*1380*/  ISETP.NE.AND P0, PT, R6, RZ, PT ;  /* 0x000000ff0600720c */ /* 0x000fe20003f05270 */
[----:B------:R-:W-:Y:S01]  /*1390*/  IMAD.IADD R156, R3, 0x1, -R156 ;  /* 0x00000001039c7824 */ /* 0x000fe200078e0a9c */
[----:B------:R-:W-:Y:S01]  /*13a0*/  LOP3.LUT R5, R5, 0xfffffff8, RZ, 0xc0, !PT ;  /* 0xfffffff805057812 */ /* 0x000fe200078ec0ff */
[----:B-1----:R-:W-:Y:S01]  /*13b0*/  ULEA UR41, UR4, UR41, 0x18 ;  /* 0x0000002904297291 */ /* 0x002fe2000f8ec03f */
[----:B------:R-:W-:Y:S01]  /*13c0*/  SEL R173, RZ, 0x1, P0 ;  /* 0x00000001ffad7807 */ /* 0x000fe20000000000 */
[----:B------:R-:W-:Y:S01]  /*13d0*/  IMAD.U32 R158, RZ, RZ, UR42 ;  /* 0x0000002aff9e7e24 */ /* 0x000fe2000f8e00ff */
[----:B------:R-:W-:Y:S01]  /*13e0*/  ULDC UR4, c[0x0][0x284] ;  /* 0x0000a10000047ab9 */ /* 0x000fe20000000800 */
[----:B------:R-:W-:Y:S01]  /*13f0*/  IMAD.IADD R154, R154, 0x1, -R5 ;  /* 0x000000019a9a7824 */ /* 0x000fe200078e0a05 */
[----:B------:R-:W-:Y:S01]  /*1400*/  UIADD3 UR45, UR41, 0x80, URZ ;  /* 0x00000080292d7890 */ /* 0x000fe2000fffe03f */
[----:B------:R-:W-:-:S02]  /*1410*/  SHF.R.S32.HI R5, RZ, 0x5, R0 ;  /* 0x00000005ff057819 */ /* 0x000fc40000011400 */
[C---:B------:R-:W-:Y:S02]  /*1420*/  LOP3.LUT R160, R158.reuse, 0x8, RZ, 0xc0, !PT ;  /* 0x000000089ea07812 */ /* 0x040fe400078ec0ff */
[--C-:B------:R-:W-:Y:S01]  /*1430*/  SHF.R.S32.HI R155, RZ, 0x1f, R154.reuse ;  /* 0x0000001fff9b7819 */ /* 0x100fe2000001149a */
[C-C-:B------:R-:W-:Y:S01]  /*1440*/  IMAD R161, R5.reuse, -0x10, -R154.reuse ;  /* 0xfffffff005a17824 */ /* 0x140fe200078e0a9a */
[----:B------:R-:W-:Y:S01]  /*1450*/  LOP3.LUT R158, R158, 0x8, RZ, 0xc, !PT ;  /* 0x000000089e9e7812 */ /* 0x000fe200078e0cff */
[----:B------:R-:W-:Y:S01]  /*1460*/  IMAD.U32 R157, RZ, RZ, UR45 ;  /* 0x0000002dff9d7e24 */ /* 0x000fe2000f8e00ff */
[----:B------:R-:W-:Y:S01]  /*1470*/  LOP3.LUT R160, R160, 0x18, RZ, 0x3c, !PT ;  /* 0x00000018a0a07812 */ /* 0x000fe200078e3cff */
[----:B------:R-:W-:-:S04]  /*1480*/  IMAD.WIDE R154, R5, 0x10, R154 ;  /* 0x00000010059a7825 */ /* 0x000fc800078e029a */
[----:B------:R-:W-:Y:S02]  /*1490*/  VIADD R159, R157, UR42 ;  /* 0x0000002a9d9f7c36 */ /* 0x000fe40008000000 */
[----:B------:R-:W-:-:S07]  /*14a0*/  VIADD R161, R161, UR4 ;  /* 0x00000004a1a17c36 */ /* 0x000fce0008000000 */
.L_x_290:
[----:B------:R-:W-:Y:S01]  /*14b0*/  SHF.L.U32 R0, R173, 0x1f, RZ ;  /* 0x0000001fad007819 */ /* 0x000fe200000006ff */
[----:B------:R-:W-:Y:S02]  /*14c0*/  ULDC UR4, c[0x0][0x28c] ;  /* 0x0000a30000047ab9 */ /* 0x000fe40000000800 */
[----:B------:R-:W-:Y:S01]  /*14d0*/  ISETP.LT.AND P1, PT, RZ, UR4, PT ;  /* 0x00000004ff007c0c */ /* 0x000fe2000bf21270 */
[----:B------:R-:W1:Y:S02]  /*14e0*/  SYNCS.PHASECHK.TRANS64.TRYWAIT P0, [R157+UR42], R0 ;  /* 0x000000009d0075a7 */ /* 0x000e64000800016a */
[----:B01-34-:R-:W-:Y:S10]  /*14f0*/  @!P0 BRA `(.L_x_15) ;  /* 0x000000a400608947 */ /* 0x01bff40003800000 */
.L_x_315:
[----:B------:R-:W-:Y:S05]  /*1500*/  @P1 BRA `(.L_x_16) ;  /* 0x0000000000401947 */ /* 0x000fea0003800000 */
[----:B-1----:R-:W-:Y:S01]  /*1510*/  MOV R0, 0x0 ;  /* 0x0000000000007802 */ /* 0x002fe20000000f00 */
[----:B------:R-:W-:Y:S01]  /*1520*/  ULDC.64 UR4, c[0x4][0x68] ;  /* 0x01001a0000047ab9 */ /* 0x000fe20000000a00 */
[----:B------:R-:W-:Y:S01]  /*1530*/  ULDC.64 UR6, c[0x4][0x8] ;  /* 0x0100020000067ab9 */ /* 0x000fe20000000a00 */
[----:B------:R-:W-:Y:S01]  /*1540*/  IMAD.U32 R4, RZ, RZ, UR4 ;  /* 0x00000004ff047e24 */ /* 0x000fe2000f8e00ff */
[----:B------:R1:W2:Y:S01]  /*1550*/  LDC.64 R14, c[0x4][R0] ;  /* 0x01000000000e7b82 */ /* 0x0002a20000000a00 */
[----:B------:R-:W-:Y:S01]  /*1560*/  IMAD.U32 R5, RZ, RZ, UR5 ;  /* 0x00000005ff057e24 */ /* 0x000fe2000f8e00ff */
[----:B------:R-:W-:Y:S01]  /*1570*/  ULDC.64 UR4, c[0x4][0x70] ;  /* 0x01001c0000047ab9 */ /* 0x000fe20000000a00 */
[----:B------:R-:W-:Y:S02]  /*1580*/  IMAD.U32 R10, RZ, RZ, UR6 ;  /* 0x00000006ff0a7e24 */ /* 0x000fe4000f8e00ff */
[----:B------:R-:W-:Y:S02]  /*1590*/  IMAD.U32 R6, RZ, RZ, UR4 ;  /* 0x00000004ff067e24 */ /* 0x000fe4000f8e00ff */
[----:B------:R-:W-:-:S02]  /*15a0*/  IMAD.U32 R7, RZ, RZ, UR5 ;  /* 0x00000005ff077e24 */ /* 0x000fc4000f8e00ff */
[----:B------:R-:W-:Y:S02]  /*15b0*/  IMAD.U32 R11, RZ, RZ, UR7 ;  /* 0x00000007ff0b7e24 */ /* 0x000fe4000f8e00ff */
[----:B------:R-:W-:Y:S02]  /*15c0*/  IMAD.MOV.U32 R8, RZ, RZ, 0x1e1 ;  /* 0x000001e1ff087424 */ /* 0x000fe400078e00ff */
[----:B0-----:R-:W-:Y:S02]  /*15d0*/  IMAD.MOV.U32 R12, RZ, RZ, 0x1 ;  /* 0x00000001ff0c7424 */ /* 0x001fe400078e00ff */
[----:B-1----:R-:W-:-:S07]  /*15e0*/  IMAD.MOV.U32 R13, RZ, RZ, RZ ;  /* 0x000000ffff0d7224 */ /* 0x002fce00078e00ff */
[----:B------:R-:W-:-:S07]  /*15f0*/  LEPC R20, `(.L_x_16) ;  /* 0x000000001014794e */ /* 0x000fce0000000000 */
[----:B--2--5:R-:W-:Y:S05]  /*1600*/  CALL.ABS.NOINC R14 ;  /* 0x000000000e007343 */ /* 0x024fea0003c00000 */
.L_x_16:
[----:B------:R-:W-:-:S13]  /*1610*/  ISETP.NE.AND P0, PT, R172, 0x3, PT ;  /* 0x00000003ac00780c */ /* 0x000fda0003f05270 */
[----:B------:R-:W-:Y:S05]  /*1620*/  @!P0 BRA `(.L_x_17) ;  /* 0x0000000000048947 */ /* 0x000fea0003800000 */
[----:B------:R-:W-:Y:S01]  /*1630*/  BPT.TRAP 0x1 ;  /* 0x000000040000795c */ /* 0x000fe20000300000 */
.L_x_17:
[----:B------:R-:W-:Y:S02]  /*1640*/  IMAD.U32 R3, RZ, RZ, UR38 ;  /* 0x00000026ff037e24 */ /* 0x000fe4000f8e00ff */
[----:B-1----:R-:W-:-:S03]  /*1650*/  IMAD.U32 R0, RZ, RZ, UR39 ;  /* 0x00000027ff007e24 */ /* 0x002fc6000f8e00ff */
[----:B------:R-:W-:Y:S02]  /*1660*/  LEA R3, R3, UR41, 0x3 ;  /* 0x0000002903037c11 */ /* 0x000fe4000f8e18ff */
[----:B------:R-:W-:-:S04]  /*1670*/  SHF.L.U32 R0, R0, 0x1f, RZ ;  /* 0x0000001f00007819 */ /* 0x000fc800000006ff */
[----:B------:R1:W2:Y:S01]  /*1680*/  SYNCS.PHASECHK.TRANS64.TRYWAIT P1, [R3+URZ], R0 ;  /* 0x00000000030075a7 */ /* 0x0002a2000802017f */
[----:B------:R-:W-:Y:S05]  /*1690*/  @!P0 BRA `(.L_x_18) ;  /* 0x0000000000048947 */ /* 0x000fea0003800000 */
[----:B------:R-:W-:Y:S01]  /*16a0*/  BPT.TRAP 0x1 ;  /* 0x000000040000795c */ /* 0x000fe20000300000 */
.L_x_18:
[----:B------:R-:W-:-:S05]  /*16b0*/  IMAD.U32 R4, RZ, RZ, UR43 ;  /* 0x0000002bff047e24 */ /* 0x000fca000f8e00ff */
[----:B------:R-:W-:Y:S01]  /*16c0*/  ISETP.GE.AND P2, PT, R4, 0x1, PT ;  /* 0x000000010400780c */ /* 0x000fe20003f46270 */
[----:B--2---:R-:W-:-:S12]  /*16d0*/  @P1 BRA `(.L_x_19) ;  /* 0x0000000000081947 */ /* 0x004fd80003800000 */
[----:B------:R-:W2:Y:S02]  /*16e0*/  SYNCS.PHASECHK.TRANS64.TRYWAIT P1, [R3+URZ], R0 ;  /* 0x00000000030075a7 */ /* 0x000ea4000802017f */
[----:B--2---:R-:W-:Y:S05]  /*16f0*/  @!P1 BRA `(.L_x_20) ;  /* 0x000000a000f49947 */ /* 0x004fea0003800000 */
.L_x_19:
[----:B------:R-:W-:Y:S05]  /*1700*/  WARPSYNC.ALL ;  /* 0x0000000000007948 */ /* 0x000fea0003800000 */
[----:B------:R-:W-:Y:S01]  /*1710*/  UIADD3 UR4, UR41, 0x180, URZ ;  /* 0x0000018029047890 */ /* 0x000fe2000fffe03f */
[----:B------:R-:W-:Y:S01]  /*1720*/  WARPGROUP.ARRIVE ;  /* 0x00000000000079c5 */ /* 0x000fe20000000000 */
[----:B------:R-:W-:Y:S02]  /*1730*/  UIADD3 UR5, UR41, 0x1c180, URZ ;  /* 0x0001c18029057890 */ /* 0x000fe4000fffe03f */
[----:B------:R-:W-:Y:S02]  /*1740*/  USHF.R.U32.HI UR4, URZ, 0x4, UR4 ;  /* 0x000000043f047899 */ /* 0x000fe40008011604 */
[----:B------:R-:W-:-:S02]  /*1750*/  USHF.R.U32.HI UR5, URZ, 0x4, UR5 ;  /* 0x000000043f057899 */ /* 0x000fc40008011605 */
[----:B------:R-:W-:Y:S02]  /*1760*/  ULOP3.LUT UR4, UR4, 0x3fff, URZ, 0xc0, !UPT ;  /* 0x00003fff04047892 */ /* 0x000fe4000f8ec03f */
[----:B------:R-:W-:Y:S02]  /*1770*/  ULOP3.LUT UR5, UR5, 0x3fff, URZ, 0xc0, !UPT ;  /* 0x00003fff05057892 */ /* 0x000fe4000f8ec03f */
[----:B------:R-:W-:Y:S02]  /*1780*/  ULOP3.LUT UR4, UR4, 0x10000, URZ, 0xfc, !UPT ;  /* 0x0001000004047892 */ /* 0x000fe4000f8efc3f */
[----:B------:R-:W-:Y:S02]  /*1790*/  ULOP3.LUT UR5, UR5, 0x10000, URZ, 0xfc, !UPT ;  /* 0x0001000005057892 */ /* 0x000fe4000f8efc3f */
[----:B------:R-:W-:Y:S02]  /*17a0*/  ULEA UR6, UR38, UR4, 0xa ;  /* 0x0000000426067291 */ /* 0x000fe4000f8e503f */
[----:B------:R-:W-:Y:S01]  /*17b0*/  ULEA UR7, UR38, UR5, 0xc ;  /* 0x0000000526077291 */ /* 0x000fe2000f8e603f */
[----:B------:R-:W-:Y:S01]  /*17c0*/  UMOV UR9, 0x40000040 ;  /* 0x4000004000097882 */ /* 0x000fe20000000000 */
[----:B------:R-:W-:-:S03]  /*17d0*/  UMOV UR11, 0x40000040 ;  /* 0x40000040000b7882 */ /* 0x000fc60000000000 */
[----:B------:R-:W-:Y:S02]  /*17e0*/  UMOV UR8, UR6 ;  /* 0x0000000600087c82 */ /* 0x000fe40008000000 */
[----:B------:R-:W-:Y:S02]  /*17f0*/  UMOV UR10, UR7 ;  /* 0x00000007000a7c82 */ /* 0x000fe40008000000 */
[----:B------:R-:W-:Y:S01]  /*1800*/  HGMMA.64x256x8.F32.TF32 R24, gdesc[UR8], RZ, !UPT, gsb0 ;  /* 0x07e00000081879f0 */ /* 0x000fe2000c0028ff */
[----:B------:R-:W-:Y:S02]  /*1810*/  UIADD3 UR8, UR6, 0x2, URZ ;  /* 0x0000000206087890 */ /* 0x000fe4000fffe03f */
[----:B------:R-:W-:Y:S01]  /*1820*/  UIADD3 UR10, UR7, 0x2, URZ ;  /* 0x00000002070a7890 */ /* 0x000fe2000fffe03f */
[----:B------:R-:W-:Y:S01]  /*1830*/  UMOV UR9, 0x40000040 ;  /* 0x4000004000097882 */ /* 0x000fe20000000000 */
[----:B------:R-:W-:Y:S01]  /*1840*/  UMOV UR11, 0x40000040 ;  /* 0x40000040000b7882 */ /* 0x000fe20000000000 */
[----:B------:R-:W-:-:S02]  /*1850*/  WARPGROUP.DEPBAR.LE gsb0, 0x0 ;  /* 0x00008000000079c5 */ /* 0x000fc40000010000 */
[----:B------:R-:W-:-:S15]  /*1860*/  WARPGROUP.ARRIVE ;  /* 0x00000000000079c5 */ /* 0x000fde0000000000 */
[----:B------:R-:W-:-:S05]  /*1870*/  NOP ;  /* 0x0000000000007918 */ /* 0x000fca0000000000 */
[----:B------:R-:W-:Y:S01]  /*1880*/  HGMMA.64x256x8.F32.TF32 R24, gdesc[UR8], R24, gsb0 ;  /* 0x07e00000081879f0 */ /* 0x000fe20008002818 */
[----:B------:R-:W-:Y:S02]  /*1890*/  UIADD3 UR8, UR6, 0x4, URZ ;  /* 0x0000000406087890 */ /* 0x000fe4000fffe03f */
[----:B------:R-:W-:Y:S01]  /*18a0*/  UIADD3 UR10, UR7, 0x4, URZ ;  /* 0x00000004070a7890 */ /* 0x000fe2000fffe03f */
[----:B------:R-:W-:Y:S01]  /*18b0*/  UMOV UR9, 0x40000040 ;  /* 0x4000004000097882 */ /* 0x000fe20000000000 */
[----:B------:R-:W-:Y:S01]  /*18c0*/  UMOV UR11, 0x40000040 ;  /* 0x40000040000b7882 */ /* 0x000fe20000000000 */
[----:B------:R-:W-:Y:S02]  /*18d0*/  WARPGROUP.DEPBAR.LE gsb0, 0x0 ;  /* 0x00008000000079c5 */ /* 0x000fe40000010000 */
        /* <DEDUP_REMOVED lines=42> */
[----:B------:R-:W-:Y:S03]  /*1b80*/  HGMMA.64x256x8.F32.TF32 R24, gdesc[UR8], R24, gsb0 ;  /* 0x07e00000081879f0 */ /* 0x000fe60008002818 */
[----:B------:R-:W-:Y:S02]  /*1b90*/  WARPGROUP.DEPBAR.LE gsb0, 0x0 ;  /* 0x00008000000079c5 */ /* 0x000fe40000010000 */
[----:B------:R-:W-:Y:S05]  /*1ba0*/  @!P2 BRA `(.L_x_21) ;  /* 0x00000004009ca947 */ /* 0x000fea0003800000 */
[----:B------:R-:W-:Y:S01]  /*1bb0*/  UIADD3 UR6, UR38, 0x1, URZ ;  /* 0x0000000126067890 */ /* 0x000fe2000fffe03f */
[----:B-12---:R-:W-:-:S03]  /*1bc0*/  IMAD.U32 R0, RZ, RZ, UR43 ;  /* 0x0000002bff007e24 */ /* 0x006fc6000f8e00ff */
[----:B------:R-:W-:-:S04]  /*1bd0*/  UISETP.NE.AND UP0, UPT, UR6, 0x7, UPT ;  /* 0x000000070600788c */ /* 0x000fc8000bf05270 */
[----:B------:R-:W-:Y:S02]  /*1be0*/  USEL UR7, URZ, 0x1, UP0 ;  /* 0x000000013f077887 */ /* 0x000fe40008000000 */
[----:B------:R-:W-:Y:S02]  /*1bf0*/  USEL UR6, UR6, URZ, UP0 ;  /* 0x0000003f06067287 */ /* 0x000fe40008000000 */
[----:B------:R-:W-:-:S06]  /*1c00*/  ULOP3.LUT UR7, UR39, UR7, URZ, 0x3c, !UPT ;  /* 0x0000000727077292 */ /* 0x000fcc000f8e3c3f */
[----:B------:R-:W-:Y:S01]  /*1c10*/  IMAD.U32 R5, RZ, RZ, UR7 ;  /* 0x00000007ff057e24 */ /* 0x000fe2000f8e00ff */
[----:B------:R-:W-:-:S06]  /*1c20*/  UMOV UR7, UR38 ;  /* 0x0000002600077c82 */ /* 0x000fcc0008000000 */
.L_x_28:
[----:B-12---:R-:W-:Y:S05]  /*1c30*/  @!P0 BRA `(.L_x_22) ;  /* 0x0000000000048947 */ /* 0x006fea0003800000 */
[----:B------:R-:W-:Y:S01]  /*1c40*/  BPT.TRAP 0x1 ;  /* 0x000000040000795c */ /* 0x000fe20000300000 */
.L_x_22:
[----:B------:R-:W-:Y:S01]  /*1c50*/  ULEA UR8, UR6, UR41, 0x3 ;  /* 0x0000002906087291 */ /* 0x000fe2000f8e183f */
[----:B------:R-:W-:-:S08]  /*1c60*/  SHF.L.U32 R3, R5, 0x1f, RZ ;  /* 0x0000001f05037819 */ /* 0x000fd000000006ff */
[----:B------:R1:W2:Y:S01]  /*1c70*/  SYNCS.PHASECHK.TRANS64.TRYWAIT P1, [UR8], R3 ;  /* 0x00000003ff0075a7 */ /* 0x0002a20008020148 */
[----:B------:R-:W-:Y:S05]  /*1c80*/  @!P0 BRA `(.L_x_23) ;  /* 0x0000000000048947 */ /* 0x000fea0003800000 */
[----:B------:R-:W-:Y:S01]  /*1c90*/  BPT.TRAP 0x1 ;  /* 0x000000040000795c */ /* 0x000fe20000300000 */
.L_x_23:
[----:B--2---:R-:W-:Y:S05]  /*1ca0*/  @P1 BRA `(.L_x_24) ;  /* 0x0000000000081947 */ /* 0x004fea0003800000 */
[----:B------:R-:W2:Y:S02]  /*1cb0*/  SYNCS.PHASECHK.TRANS64.TRYWAIT P1, [UR8], R3 ;  /* 0x00000003ff0075a7 */ /* 0x000ea40008020148 */
[----:B--2---:R-:W-:Y:S05]  /*1cc0*/  @!P1 BRA `(.L_x_25) ;  /* 0x0000009c00949947 */ /* 0x004fea0003800000 */
.L_x_24:
[----:B------:R-:W-:Y:S01]  /*1cd0*/  ULEA UR12, UR6, UR4, 0xa ;  /* 0x00000004060c7291 */ /* 0x000fe2000f8e503f */
[----:B------:R-:W-:Y:S01]  /*1ce0*/  WARPGROUP.ARRIVE ;  /* 0x00000000000079c5 */ /* 0x000fe20000000000 */
[----:B------:R-:W-:Y:S01]  /*1cf0*/  ULEA UR13, UR6, UR5, 0xc ;  /* 0x00000005060d7291 */ /* 0x000fe2000f8e603f */
[----:B------:R-:W-:Y:S01]  /*1d00*/  UMOV UR9, 0x40000040 ;  /* 0x4000004000097882 */ /* 0x000fe20000000000 */
[----:B------:R-:W-:-:S03]  /*1d10*/  UMOV UR11, 0x40000040 ;  /* 0x40000040000b7882 */ /* 0x000fc60000000000 */
[----:B------:R-:W-:Y:S02]  /*1d20*/  UMOV UR8, UR12 ;  /* 0x0000000c00087c82 */ /* 0x000fe40008000000 */
[----:B------:R-:W-:Y:S02]  /*1d30*/  UMOV UR10, UR13 ;  /* 0x0000000d000a7c82 */ /* 0x000fe40008000000 */
[----:B------:R-:W-:Y:S01]  /*1d40*/  HGMMA.64x256x8.F32.TF32 R24, gdesc[UR8], R24, gsb0 ;  /* 0x07e00000081879f0 */ /* 0x000fe20008002818 */
        /* <DEDUP_REMOVED lines=58> */
[----:B------:R-:W-:Y:S01]  /*20f0*/  BPT.TRAP 0x1 ;  /* 0x000000040000795c */ /* 0x000fe20000300000 */
.L_x_26:
[----:B------:R-:W-:Y:S01]  /*2100*/  ULEA UR8, UR7, UR41, 0x3 ;  /* 0x0000002907087291 */ /* 0x000fe2000f8e183f */
[----:B------:R-:W-:-:S03]  /*2110*/  ISETP.GT.U32.AND P1, PT, R16, 0x1, PT ;  /* 0x000000011000780c */ /* 0x000fc60003f24070 */
[----:B------:R-:W-:-:S04]  /*2120*/  UIADD3 UR8, UR8, 0x38, URZ ;  /* 0x0000003808087890 */ /* 0x000fc8000fffe03f */
[----:B------:R-:W-:-:S09]  /*2130*/  UPRMT UR8, URZ, 0x654, UR8 ;  /* 0x000006543f087896 */ /* 0x000fd20008000008 */
[----:B------:R-:W-:Y:S01]  /*2140*/  SYNCS.ARRIVE.TRANS64.RED.A1T0 RZ, [UR8], RZ ;  /* 0x000000ffffff79a7 */ /* 0x000fe20008100408 */
[----:B------:R-:W-:Y:S05]  /*2150*/  @P1 BRA `(.L_x_27) ;  /* 0x0000000000041947 */ /* 0x000fea0003800000 */
[----:B------:R-:W-:Y:S01]  /*2160*/  BPT.TRAP 0x1 ;  /* 0x000000040000795c */ /* 0x000fe20000300000 */
.L_x_27:
[----:B------:R-:W-:Y:S01]  /*2170*/  UIADD3 UR6, UR6, 0x1, URZ ;  /* 0x0000000106067890 */ /* 0x000fe2000fffe03f */
[C---:B------:R-:W-:Y:S01]  /*2180*/  ISETP.GT.AND P1, PT, R0.reuse, 0x1, PT ;  /* 0x000000010000780c */ /* 0x040fe20003f24270 */
[----:B------:R-:W-:Y:S01]  /*2190*/  UIADD3 UR7, UR7, 0x1, URZ ;  /* 0x0000000107077890 */ /* 0x000fe2000fffe03f */
[----:B------:R-:W-:Y:S01]  /*21a0*/  VIADD R0, R0, 0xffffffff ;  /* 0xffffffff00007836 */ /* 0x000fe20000000000 */
[----:B------:R-:W-:Y:S02]  /*21b0*/  UISETP.NE.AND UP0, UPT, UR6, 0x7, UPT ;  /* 0x000000070600788c */ /* 0x000fe4000bf05270 */
[----:B------:R-:W-:Y:S02]  /*21c0*/  UISETP.NE.AND UP1, UPT, UR7, 0x7, UPT ;  /* 0x000000070700788c */ /* 0x000fe4000bf25270 */
[----:B------:R-:W-:Y:S02]  /*21d0*/  USEL UR8, URZ, 0x1, UP0 ;  /* 0x000000013f087887 */ /* 0x000fe40008000000 */
[----:B------:R-:W-:-:S02]  /*21e0*/  USEL UR6, UR6, URZ, UP0 ;  /* 0x0000003f06067287 */ /* 0x000fc40008000000 */
[----:B------:R-:W-:Y:S02]  /*21f0*/  USEL UR7, UR7, URZ, UP1 ;  /* 0x0000003f07077287 */ /* 0x000fe40008800000 */
[----:B------:R-:W-:Y:S01]  /*2200*/  LOP3.LUT R5, R5, UR8, RZ, 0x3c, !PT ;  /* 0x0000000805057c12 */ /* 0x000fe2000f8e3cff */
[----:B------:R-:W-:Y:S09]  /*2210*/  @P1 BRA `(.L_x_28) ;  /* 0xfffffff800841947 */ /* 0x000ff2000383ffff */
.L_x_21:
[----:B-12---:R-:W1:Y:S01]  /*2220*/  LDC R0, c[0x0][0x28c] ;  /* 0x0000a300ff007b82 */ /* 0x006e620000000800 */
[----:B------:R2:W-:Y:S01]  /*2230*/  SYNCS.ARRIVE.TRANS64.A1T0 RZ, [R158+UR45], RZ ;  /* 0x000000ff9eff79a7 */ /* 0x0005e2000810002d */
[----:B-1----:R-:W-:-:S13]  /*2240*/  ISETP.GE.AND P1, PT, R0, 0x1, PT ;  /* 0x000000010000780c */ /* 0x002fda0003f26270 */
[----:B--2---:R-:W-:Y:S05]  /*2250*/  @!P1 BRA `(.L_x_29) ;  /* 0x00000000003c9947 */ /* 0x004fea0003800000 */
[----:B------:R-:W-:Y:S05]  /*2260*/  @!P0 BRA `(.L_x_30) ;  /* 0x0000000000048947 */ /* 0x000fea0003800000 */
[----:B------:R-:W-:Y:S01]  /*2270*/  BPT.TRAP 0x1 ;  /* 0x000000040000795c */ /* 0x000fe20000300000 */
.L_x_30:
[----:B------:R-:W-:Y:S01]  /*2280*/  UIADD3 UR6, UR43, UR38, URZ ;  /* 0x000000262b067290 */ /* 0x000fe2000fffe03f */
[----:B------:R-:W-:-:S03]  /*2290*/  ISETP.GT.U32.AND P0, PT, R16, 0x1, PT ;  /* 0x000000011000780c */ /* 0x000fc60003f04070 */
[----:B------:R-:W-:-:S04]  /*22a0*/  UIMAD.WIDE.U32 UR4, UR6, 0x24924925, URZ ;  /* 0x24924925060478a5 */ /* 0x000fc8000f8e003f */
[----:B------:R-:W-:-:S04]  /*22b0*/  UIADD3 UR4, UR6, -UR5, URZ ;  /* 0x8000000506047290 */ /* 0x000fc8000fffe03f */
[----:B------:R-:W-:-:S04]  /*22c0*/  ULEA.HI UR4, UR4, UR5, URZ, 0x1f ;  /* 0x0000000504047291 */ /* 0x000fc8000f8ff83f */
[----:B------:R-:W-:-:S04]  /*22d0*/  USHF.R.U32.HI UR4, URZ, 0x2, UR4 ;  /* 0x000000023f047899 */ /* 0x000fc80008011604 */
[----:B------:R-:W-:-:S04]  /*22e0*/  UIMAD UR4, UR4, -0x7, UR6 ;  /* 0xfffffff9040478a4 */ /* 0x000fc8000f8e0206 */
[----:B------:R-:W-:-:S04]  /*22f0*/  ULEA UR4, UR4, UR41, 0x3 ;  /* 0x0000002904047291 */ /* 0x000fc8000f8e183f */
[----:B------:R-:W-:-:S04]  /*2300*/  UIADD3 UR4, UR4, 0x38, URZ ;  /* 0x0000003804047890 */ /* 0x000fc8000fffe03f */
[----:B------:R-:W-:-:S09]  /*2310*/  UPRMT UR4, URZ, 0x654, UR4 ;  /* 0x000006543f047896 */ /* 0x000fd20008000004 */
[----:B------:R-:W-:Y:S01]  /*2320*/  SYNCS.ARRIVE.TRANS64.RED.A1T0 RZ, [UR4], RZ ;  /* 0x000000ffffff79a7 */ /* 0x000fe20008100404 */
[----:B------:R-:W-:Y:S05]  /*2330*/  @P0 BRA `(.L_x_29) ;  /* 0x0000000000040947 */ /* 0x000fea0003800000 */
[----:B------:R-:W-:Y:S01]  /*2340*/  BPT.TRAP 0x1 ;  /* 0x000000040000795c */ /* 0x000fe20000300000 */
.L_x_29:
[----:B------:R-:W-:Y:S01]  /*2350*/  SHF.L.U32 R0, R173, 0x1f, RZ ;  /* 0x0000001fad007819 */ /* 0x000fe200000006ff */
[----:B------:R-:W-:Y:S01]  /*2360*/  UIADD3 UR38, UR44, UR38, URZ ;  /* 0x000000262c267290 */ /* 0x000fe2000fffe03f */
[----:B------:R-:W1:Y:S01]  /*2370*/  LDC R7, c[0x0][0x288] ;  /* 0x0000a200ff077b82 */ /* 0x000e620000000800 */
[----:B------:R-:W-:Y:S01]  /*2380*/  UISETP.GE.U32.AND UP1, UPT, UR44, 0x7, UPT ;  /* 0x000000072c00788c */ /* 0x000fe2000bf26070 */
[----:B------:R-:W-:Y:S01]  /*2390*/  IMAD.SHL.U32 R8, R156, 0x2, RZ ;  /* 0x000000029c087824 */ /* 0x000fe200078e00ff */
[----:B------:R-:W-:Y:S02]  /*23a0*/  UISETP.GT.U32.AND UP0, UPT, UR38, 0x6, UPT ;  /* 0x000000062600788c */ /* 0x000fe4000bf04070 */
[----:B------:R-:W-:Y:S02]  /*23b0*/  UIMAD.WIDE.U32 UR4, UR38, 0x24924925, URZ ;  /* 0x24924925260478a5 */ /* 0x000fe4000f8e003f */
[----:B------:R-:W-:Y:S01]  /*23c0*/  UISETP.LT.U32.AND UP0, UPT, UR44, 0x7, UP0 ;  /* 0x000000072c00788c */ /* 0x000fe20008701070 */
[----:B------:R-:W2:Y:S01]  /*23d0*/  SYNCS.PHASECHK.TRANS64.TRYWAIT P0, [R157+UR42+0x10], R0 ;  /* 0x000010009d0075a7 */ /* 0x000ea2000800016a */
[----:B------:R-:W-:Y:S01]  /*23e0*/  UIADD3 UR4, UR38, -UR5, URZ ;  /* 0x8000000526047290 */ /* 0x000fe2000fffe03f */
[----:B------:R-:W-:Y:S01]  /*23f0*/  SHF.R.S32.HI R9, RZ, 0x1f, R8 ;  /* 0x0000001fff097819 */ /* 0x000fe20000011408 */
[----:B------:R-:W-:-:S02]  /*2400*/  USEL UR6, URZ, 0x1, !UP0 ;  /* 0x000000013f067887 */ /* 0x000fc4000c000000 */
[----:B------:R-:W-:Y:S02]  /*2410*/  ULEA.HI UR4, UR4, UR5, URZ, 0x1f ;  /* 0x0000000504047291 */ /* 0x000fe4000f8ff83f */
[----:B------:R-:W-:Y:S02]  /*2420*/  ULOP3.LUT UR39, UR39, UR6, URZ, 0x3c, !UPT ;  /* 0x0000000627277292 */ /* 0x000fe4000f8e3c3f */
[----:B------:R-:W-:-:S04]  /*2430*/  USHF.R.U32.HI UR4, URZ, 0x2, UR4 ;  /* 0x000000023f047899 */ /* 0x000fc80008011604 */
[----:B------:R-:W-:Y:S02]  /*2440*/  @UP1 ULOP3.LUT UR39, UR39, 0x1, UR4, 0x78, !UPT ;  /* 0x0000000127271892 */ /* 0x000fe4000f8e7804 */
[----:B------:R-:W-:Y:S01]  /*2450*/  UIMAD UR38, UR4, -0x7, UR38 ;  /* 0xfffffff9042678a4 */ /* 0x000fe2000f8e0226 */
[----:B-12---:R-:W-:Y:S11]  /*2460*/  @!P0 BRA `(.L_x_31) ;  /* 0x0000009400c48947 */ /* 0x006ff60003800000 */
.L_x_316:
[----:B------:R-:W-:Y:S01]  /*2470*/  IMAD.SHL.U32 R6, R19, 0x40, RZ ;  /* 0x0000004013067824 */ /* 0x000fe200078e00ff */
[----:B------:R-:W-:Y:S01]  /*2480*/  ULDC UR6, c[0x0][0x284] ;  /* 0x0000a10000067ab9 */ /* 0x000fe20000000800 */
[----:B0-----:R-:W-:Y:S01]  /*2490*/  IMAD.SHL.U32 R12, R22, 0x100, RZ ;  /* 0x00000100160c7824 */ /* 0x001fe200078e00ff */
[----:B------:R-:W-:Y:S01]  /*24a0*/  SHF.R.S32.HI R167, RZ, 0x1f, R2 ;  /* 0x0000001fffa77819 */ /* 0x000fe20000011402 */
[----:B------:R-:W-:Y:S01]  /*24b0*/  ULDC.64 UR4, c[0x0][0x5d0] ;  /* 0x0001740000047ab9 */ /* 0x000fe20000000a00 */
[----:B------:R-:W-:Y:S01]  /*24c0*/  ISETP.GE.AND P0, PT, R6, UR6, PT ;  /* 0x0000000606007c0c */ /* 0x000fe2000bf06270 */
[----:B------:R-:W-:Y:S01]  /*24d0*/  IMAD.WIDE.U32 R4, R2, UR4, R8 ;  /* 0x0000000402047c25 */ /* 0x000fe2000f8e0008 */
[----:B------:R-:W-:Y:S02]  /*24e0*/  SHF.R.S32.HI R13, RZ, 0x1f, R12 ;  /* 0x0000001fff0d7819 */ /* 0x000fe4000001140c */
[C---:B------:R-:W-:Y:S01]  /*24f0*/  ISETP.GE.OR P0, PT, R12.reuse, R7, P0 ;  /* 0x000000070c00720c */ /* 0x040fe20000706670 */
[----:B------:R-:W-:Y:S01]  /*2500*/  IMAD R3, R167, UR4, RZ ;  /* 0x00000004a7037c24 */ /* 0x000fe2000f8e02ff */
[----:B------:R-:W-:-:S03]  /*2510*/  IADD3 R164, P1, R12, R4, RZ ;  /* 0x000000040ca47210 */ /* 0x000fc60007f3e0ff */
[----:B------:R-:W-:-:S05]  /*2520*/  IMAD R3, R2, UR5, R3 ;  /* 0x0000000502037c24 */ /* 0x000fca000f8e0203 */
[----:B------:R-:W-:-:S03]  /*2530*/  IADD3.X R165, R13, R5, R3, P1, !PT ;  /* 0x000000050da57210 */ /* 0x000fc60000ffe403 */
[----:B------:R-:W-:Y:S05]  /*2540*/  @P0 BRA `(.L_x_32) ;  /* 0x0000007c00000947 */ /* 0x000fea0003800000 */
[----:B------:R-:W0:Y:S01]  /*2550*/  LDC.64 R10, c[0x0][0x5c8] ;  /* 0x00017200ff0a7b82 */ /* 0x000e220000000a00 */
[----:B-----5:R-:W-:Y:S01]  /*2560*/  FSETP.NEU.AND P0, PT, R152, RZ, PT ;  /* 0x000000ff9800720b */ /* 0x020fe20003f0d000 */
[----:B------:R-:W-:Y:S01]  /*2570*/  IMAD R3, R156, -0x2, R7 ;  /* 0xfffffffe9c037824 */ /* 0x000fe200078e0207 */
[----:B------:R-:W-:Y:S01]  /*2580*/  BSSY B0, `(.L_x_32) ;  /* 0x00007bc000007945 */ /* 0x000fe20003800000 */
[----:B------:R-:W-:-:S04]  /*2590*/  IMAD.WIDE R162, R19, 0x40, R154 ;  /* 0x0000004013a27825 */ /* 0x000fc800078e029a */
[----:B-1----:R-:W-:Y:S02]  /*25a0*/  IMAD.IADD R0, R3, 0x1, -R12 ;  /* 0x0000000103007824 */ /* 0x002fe400078e0a0c */
[----:B------:R-:W-:-:S03]  /*25b0*/  IMAD.IADD R3, R161, 0x1, -R6 ;  /* 0x00000001a1037824 */ /* 0x000fc600078e0a06 */
[----:B------:R-:W-:-:S04]  /*25c0*/  ISETP.GT.AND P1, PT, R0, RZ, PT ;  /* 0x000000ff0000720c */ /* 0x000fc80003f24270 */
[----:B------:R-:W-:Y:S01]  /*25d0*/  ISETP.GT.AND P2, PT, R3, RZ, P1 ;  /* 0x000000ff0300720c */ /* 0x000fe20000f44270 */
[-C--:B0-----:R-:W-:Y:S02]  /*25e0*/  IMAD R4, R163, R10.reuse, RZ ;  /* 0x0000000aa3047224 */ /* 0x081fe400078e02ff */
[----:B------:R-:W-:-:S04]  /*25f0*/  IMAD.WIDE.U32 R164, R162, R10, R164 ;  /* 0x0000000aa2a47225 */ /* 0x000fc800078e00a4 */
[----:B------:R-:W-:-:S04]  /*2600*/  IMAD R5, R162, R11, R4 ;  /* 0x0000000ba2057224 */ /* 0x000fc800078e0204 */
[----:B------:R-:W-:Y:S01]  /*2610*/  IMAD.IADD R177, R165, 0x1, R5 ;  /* 0x00000001a5b17824 */ /* 0x000fe200078e0205 */
[----:B------:R-:W-:Y:S06]  /*2620*/  @!P0 BRA `(.L_x_33) ;  /* 0x0000005400948947 */ /* 0x000fec0003800000 */
[----:B------:R-:W0:Y:S01]  /*2630*/  LDC.64 R20, c[0x0][0x5b8] ;  /* 0x00016e00ff147b82 */ /* 0x000e220000000a00 */
[----:B------:R-:W-:-:S07]  /*2640*/  ULDC.64 UR4, c[0x0][0x5c0] ;  /* 0x0001700000047ab9 */ /* 0x000fce0000000a00 */
[----:B------:R-:W1:Y:S08]  /*2650*/  LDC.64 R174, c[0x0][0x5b0] ;  /* 0x00016c00ffae7b82 */ /* 0x000e700000000a00 */
[----:B------:R-:W2:Y:S01]  /*2660*/  LDC.64 R14, c[0x0][0x5a8] ;  /* 0x00016a00ff0e7b82 */ /* 0x000ea20000000a00 */
[-C--:B0-----:R-:W-:Y:S02]  /*2670*/  IMAD R6, R167, R20.reuse, RZ ;  /* 0x00000014a7067224 */ /* 0x081fe400078e02ff */
[----:B------:R-:W-:-:S04]  /*2680*/  IMAD.WIDE.U32 R4, R2, R20, R8 ;  /* 0x0000001402047225 */ /* 0x000fc800078e0008 */
[----:B------:R-:W-:Y:S01]  /*2690*/  IMAD R165, R2, R21, R6 ;  /* 0x0000001502a57224 */ /* 0x000fe200078e0206 */
[----:B------:R-:W-:Y:S01]  /*26a0*/  IADD3 R166, P0, R12, R4, RZ ;  /* 0x000000040ca67210 */ /* 0x000fe20007f1e0ff */
[----:B-1----:R-:W-:-:S03]  /*26b0*/  IMAD R4, R163, R174, RZ ;  /* 0x000000aea3047224 */ /* 0x002fc600078e02ff */
[----:B------:R-:W-:Y:S01]  /*26c0*/  IADD3.X R167, R13, R5, R165, P0, !PT ;  /* 0x000000050da77210 */ /* 0x000fe200007fe4a5 */
[C---:B------:R-:W-:Y:S02]  /*26d0*/  IMAD R163, R162.reuse, R175, R4 ;  /* 0x000000afa2a37224 */ /* 0x040fe400078e0204 */
[----:B------:R-:W-:-:S04]  /*26e0*/  IMAD.WIDE.U32 R4, R162, R174, R166 ;  /* 0x000000aea2047225 */ /* 0x000fc800078e00a6 */
[----:B------:R-:W-:Y:S01]  /*26f0*/  IMAD.IADD R5, R5, 0x1, R163 ;  /* 0x0000000105057824 */ /* 0x000fe200078e02a3 */
[----:B--2---:R-:W-:-:S04]  /*2700*/  LEA R6, P0, R4, R14, 0x2 ;  /* 0x0000000e04067211 */ /* 0x004fc800078010ff */
[----:B------:R-:W-:-:S05]  /*2710*/  LEA.HI.X R7, R4, R15, R5, 0x2, P0 ;  /* 0x0000000f04077211 */ /* 0x000fca00000f1405 */
[----:B------:R0:W2:Y:S01]  /*2720*/  @P2 LDG.E.LTC128B R19, desc[UR36][R6.64] ;  /* 0x0000002406132981 */ /* 0x0000a2000c1e1920 */
[----:B------:R-:W-:Y:S01]  /*2730*/  IMAD.WIDE.U32 R4, R162, R174, R12 ;  /* 0x000000aea2047225 */ /* 0x000fe200078e000c */
[C---:B------:R-:W-:Y:S01]  /*2740*/  SHF.L.U64.HI R171, R174.reuse, 0x3, R175 ;  /* 0x00000003aeab7819 */ /* 0x040fe200000102af */
[----:B------:R-:W-:Y:S02]  /*2750*/  BSSY B1, `(.L_x_34) ;  /* 0x0000014000017945 */ /* 0x000fe40003800000 */
[----:B------:R-:W-:Y:S01]  /*2760*/  IMAD.SHL.U32 R170, R174, 0x8, RZ ;  /* 0x00000008aeaa7824 */ /* 0x000fe200078e00ff */
[----:B------:R-:W-:Y:S02]  /*2770*/  IADD3 R168, P0, R8, R4, RZ ;  /* 0x0000000408a87210 */ /* 0x000fe40007f1e0ff */
[----:B------:R-:W-:Y:S01]  /*2780*/  LEA R4, P3, R164, UR4, 0x2 ;  /* 0x00000004a4047c11 */ /* 0x000fe2000f8610ff */
[----:B------:R-:W-:Y:S01]  /*2790*/  IMAD.WIDE.U32 R170, R162, R174, R170 ;  /* 0x000000aea2aa7225 */ /* 0x000fe200078e00aa */
[----:B------:R-:W-:-:S02]  /*27a0*/  IADD3.X R169, R9, R163, R5, P0, !PT ;  /* 0x000000a309a97210 */ /* 0x000fc400007fe405 */
[----:B------:R-:W-:Y:S02]  /*27b0*/  LEA.HI.X R5, R164, UR5, R177, 0x2, P3 ;  /* 0x00000005a4057c11 */ /* 0x000fe400098f14b1 */
[----:B------:R-:W-:Y:S01]  /*27c0*/  ISETP.GT.AND P0, PT, R0, 0x1, PT ;  /* 0x000000010000780c */ /* 0x000fe20003f04270 */
[----:B------:R-:W-:-:S03]  /*27d0*/  IMAD.WIDE.U32 R168, R2, R20, R168 ;  /* 0x0000001402a87225 */ /* 0x000fc600078e00a8 */
[----:B------:R-:W-:Y:S01]  /*27e0*/  ISETP.GT.AND P3, PT, R3, RZ, P0 ;  /* 0x000000ff0300720c */ /* 0x000fe20000764270 */
[----:B0-----:R-:W-:Y:S01]  /*27f0*/  IMAD.IADD R7, R165, 0x1, R169 ;  /* 0x00000001a5077824 */ /* 0x001fe200078e02a9 */
[----:B------:R-:W-:-:S04]  /*2800*/  LEA R6, P4, R168, R14, 0x2 ;  /* 0x0000000ea8067211 */ /* 0x000fc800078810ff */
[----:B------:R-:W-:Y:S02]  /*2810*/  LEA.HI.X R7, R168, R15, R7, 0x2, P4 ;  /* 0x0000000fa8077211 */ /* 0x000fe400020f1407 */
[----:B--2---:R-:W-:-:S05]  /*2820*/  LOP3.LUT R21, R19, 0xffffe000, RZ, 0xc0, !PT ;  /* 0xffffe00013157812 */ /* 0x004fca00078ec0ff */
[----:B------:R-:W-:-:S04]  /*2830*/  FMUL R21, R21, R152 ;  /* 0x0000009815157220 */ /* 0x000fc80000400000 */
[----:B------:R-:W-:-:S05]  /*2840*/  FFMA R21, R24, R153, R21 ;  /* 0x0000009918157223 */ /* 0x000fca0000000015 */
[----:B------:R-:W-:-:S05]  /*2850*/  F2FP.TF32.F32.PACK_B R21, R21 ;  /* 0x00000015ff15723e */ /* 0x000fca00024050ff */
[----:B------:R0:W-:Y:S01]  /*2860*/  @P2 STG.E desc[UR36][R4.64], R21 ;  /* 0x0000001504002986 */ /* 0x0001e2000c101924 */
[----:B------:R-:W-:Y:S05]  /*2870*/  @!P3 BRA `(.L_x_35) ;  /* 0x000000000004b947 */ /* 0x000fea0003800000 */
[----:B------:R1:W5:Y:S02]  /*2880*/  LDG.E.LTC128B R19, desc[UR36][R6.64+0x4] ;  /* 0x0000042406137981 */ /* 0x000364000c1e1920 */
.L_x_35:
[----:B------:R-:W-:Y:S05]  /*2890*/  BSYNC B1 ;  /* 0x0000000000017941 */ /* 0x000fea0003800000 */
.L_x_34:
[----:B0----5:R-:W-:Y:S01]  /*28a0*/  LOP3.LUT R21, R19, 0xffffe000, RZ, 0xc0, !PT ;  /* 0xffffe00013157812 */ /* 0x021fe200078ec0ff */
[----:B------:R-:W-:Y:S01]  /*28b0*/  IMAD.IADD R169, R163, 0x1, R171 ;  /* 0x00000001a3a97824 */ /* 0x000fe200078e02ab */
[----:B------:R-:W-:Y:S02]  /*28c0*/  IADD3 R162, P2, R166, R170, RZ ;  /* 0x000000aaa6a27210 */ /* 0x000fe40007f5e0ff */
[----:B------:R-:W-:Y:S01]  /*28d0*/  ISETP.GT.AND P1, PT, R3, 0x8, P1 ;  /* 0x000000080300780c */ /* 0x000fe20000f24270 */
[----:B------:R-:W-:Y:S02]  /*28e0*/  FMUL R22, R21, R152 ;  /* 0x0000009815167220 */ /* 0x000fe40000400000 */
[----:B------:R-:W-:Y:S01]  /*28f0*/  IMAD.X R166, R169, 0x1, R167, P2 ;  /* 0x00000001a9a67824 */ /* 0x000fe200010e06a7 */
[----:B------:R-:W-:Y:S01]  /*2900*/  LEA R24, P2, R162, R14, 0x2 ;  /* 0x0000000ea2187211 */ /* 0x000fe200078410ff */
[----:B------:R-:W-:-:S03]  /*2910*/  FFMA R163, R25, R153, R22 ;  /* 0x0000009919a37223 */ /* 0x000fc60000000016 */
[----:B------:R-:W-:Y:S02]  /*2920*/  LEA.HI.X R25, R162, R15, R166, 0x2, P2 ;  /* 0x0000000fa2197211 */ /* 0x000fe400010f14a6 */
[----:B------:R-:W-:-:S05]  /*2930*/  F2FP.TF32.F32.PACK_B R163, R163 ;  /* 0x000000a3ffa3723e */ /* 0x000fca00024050ff */
[----:B------:R0:W-:Y:S04]  /*2940*/  @P3 STG.E desc[UR36][R4.64+0x4], R163 ;  /* 0x000004a304003986 */ /* 0x0001e8000c101924 */
[----:B------:R-:W2:Y:S01]  /*2950*/  @P1 LDG.E.LTC128B R19, desc[UR36][R24.64] ;  /* 0x0000002418131981 */ /* 0x000ea2000c1e1920 */
[----:B------:R-:W-:Y:S01]  /*2960*/  IADD3 R8, P2, P3, R8, R170, R12 ;  /* 0x000000aa08087210 */ /* 0x000fe20007b5e00c */
[----:B------:R-:W-:Y:S01]  /*2970*/  BSSY B1, `(.L_x_36) ;  /* 0x0000011000017945 */ /* 0x000fe20003800000 */
[C---:B------:R-:W-:Y:S02]  /*2980*/  SHF.L.U64.HI R11, R10.reuse, 0x5, R11 ;  /* 0x000000050a0b7819 */ /* 0x040fe4000001020b */
[----:B------:R-:W-:Y:S02]  /*2990*/  IADD3.X R9, R9, R169, R13, P2, P3 ;  /* 0x000000a909097210 */ /* 0x000fe400017e640d */
[----:B------:R-:W-:-:S02]  /*29a0*/  LEA R10, P2, R10, R4, 0x5 ;  /* 0x000000040a0a7211 */ /* 0x000fc400078428ff */
[----:B------:R-:W-:Y:S01]  /*29b0*/  ISETP.GT.AND P0, PT, R3, 0x8, P0 ;  /* 0x000000080300780c */ /* 0x000fe20000704270 */
[----:B------:R-:W-:-:S04]  /*29c0*/  IMAD.WIDE.U32 R20, R2, R20, R8 ;  /* 0x0000001402147225 */ /* 0x000fc800078e0008 */
[----:B------:R-:W-:Y:S01]  /*29d0*/  IMAD.X R11, R11, 0x1, R5, P2 ;  /* 0x000000010b0b7824 */ /* 0x000fe200010e0605 */
[----:B------:R-:W-:Y:S01]  /*29e0*/  LEA R8, P3, R20, R14, 0x2 ;  /* 0x0000000e14087211 */ /* 0x000fe200078610ff */
[----:B------:R-:W-:-:S05]  /*29f0*/  IMAD.IADD R2, R165, 0x1, R21 ;  /* 0x00000001a5027824 */ /* 0x000fca00078e0215 */
        /* <DEDUP_REMOVED lines=8> */
.L_x_37:
[----:B------:R-:W-:Y:S05]  /*2a80*/  BSYNC B1 ;  /* 0x0000000000017941 */ /* 0x000fea0003800000 */
.L_x_36:
[----:B0----5:R-:W-:Y:S01]  /*2a90*/  LOP3.LUT R13, R19, 0xffffe000, RZ, 0xc0, !PT ;  /* 0xffffe000130d7812 */ /* 0x021fe200078ec0ff */
[----:B------:R-:W-:Y:S01]  /*2aa0*/  BSSY B1, `(.L_x_38) ;  /* 0x0000009000017945 */ /* 0x000fe20003800000 */
[----:B------:R-:W-:-:S03]  /*2ab0*/  ISETP.GT.AND P1, PT, R0, 0x8, PT ;  /* 0x000000080000780c */ /* 0x000fc60003f24270 */
[----:B------:R-:W-:Y:S01]  /*2ac0*/  FMUL R2, R13, R152 ;  /* 0x000000980d027220 */ /* 0x000fe20000400000 */
[----:B------:R-:W-:-:S03]  /*2ad0*/  ISETP.GT.AND P2, PT, R3, RZ, P1 ;  /* 0x000000ff0300720c */ /* 0x000fc60000f44270 */
[----:B------:R-:W-:-:S05]  /*2ae0*/  FFMA R27, R27, R153, R2 ;  /* 0x000000991b1b7223 */ /* 0x000fca0000000002 */
[----:B------:R-:W-:-:S05]  /*2af0*/  F2FP.TF32.F32.PACK_B R27, R27 ;  /* 0x0000001bff1b723e */ /* 0x000fca00024050ff */
[----:B------:R0:W-:Y:S01]  /*2b00*/  @P0 STG.E desc[UR36][R10.64+0x4], R27 ;  /* 0x0000041b0a000986 */ /* 0x0001e2000c101924 */
[----:B------:R-:W-:Y:S05]  /*2b10*/  @!P2 BRA `(.L_x_39) ;  /* 0x000000000004a947 */ /* 0x000fea0003800000 */
[----:B------:R3:W5:Y:S02]  /*2b20*/  LDG.E.LTC128B R19, desc[UR36][R6.64+0x20] ;  /* 0x0000202406137981 */ /* 0x000764000c1e1920 */
.L_x_39:
[----:B------:R-:W-:Y:S05]  /*2b30*/  BSYNC B1 ;  /* 0x0000000000017941 */ /* 0x000fea0003800000 */
.L_x_38:
[----:B-----5:R-:W-:Y:S01]  /*2b40*/  LOP3.LUT R13, R19, 0xffffe000, RZ, 0xc0, !PT ;  /* 0xffffe000130d7812 */ /* 0x020fe200078ec0ff */
        /* <DEDUP_REMOVED lines=9> */
.L_x_41:
[----:B------:R-:W-:Y:S05]  /*2be0*/  BSYNC B1 ;  /* 0x0000000000017941 */ /* 0x000fea0003800000 */
.L_x_40:
[----:B----45:R-:W-:Y:S01]  /*2bf0*/  LOP3.LUT R13, R19, 0xffffe000, RZ, 0xc0, !PT ;  /* 0xffffe000130d7812 */ /* 0x030fe200078ec0ff */
[----:B------:R-:W-:Y:S01]  /*2c00*/  BSSY B1, `(.L_x_42) ;  /* 0x0000008000017945 */ /* 0x000fe20003800000 */
[----:B------:R-:W-:-:S03]  /*2c10*/  ISETP.GT.AND P1, PT, R3, 0x8, P1 ;  /* 0x000000080300780c */ /* 0x000fc60000f24270 */
[----:B------:R-:W-:-:S04]  /*2c20*/  FMUL R2, R13, R152 ;  /* 0x000000980d027220 */ /* 0x000fc80000400000 */
[----:B------:R-:W-:-:S05]  /*2c30*/  FFMA R29, R29, R153, R2 ;  /* 0x000000991d1d7223 */ /* 0x000fca0000000002 */
[----:B------:R-:W-:-:S05]  /*2c40*/  F2FP.TF32.F32.PACK_B R29, R29 ;  /* 0x0000001dff1d723e */ /* 0x000fca00024050ff */
[----:B------:R4:W-:Y:S01]  /*2c50*/  @P3 STG.E desc[UR36][R4.64+0x24], R29 ;  /* 0x0000241d04003986 */ /* 0x0009e2000c101924 */
[----:B------:R-:W-:Y:S05]  /*2c60*/  @!P1 BRA `(.L_x_43) ;  /* 0x0000000000049947 */ /* 0x000fea0003800000 */
[----:B------:R0:W5:Y:S02]  /*2c70*/  LDG.E.LTC128B R19, desc[UR36][R8.64+0x20] ;  /* 0x0000202408137981 */ /* 0x000164000c1e1920 */
.L_x_43:
[----:B------:R-:W-:Y:S05]  /*2c80*/  BSYNC B1 ;  /* 0x0000000000017941 */ /* 0x000fea0003800000 */
.L_x_42:
[----:B-----5:R-:W-:Y:S01]  /*2c90*/  LOP3.LUT R13, R19, 0xffffe000, RZ, 0xc0, !PT ;  /* 0xffffe000130d7812 */ /* 0x020fe200078ec0ff */
        /* <DEDUP_REMOVED lines=8> */
.L_x_45:
[----:B------:R-:W-:Y:S05]  /*2d20*/  BSYNC B1 ;  /* 0x0000000000017941 */ /* 0x000fea0003800000 */
.L_x_44:
        /* <DEDUP_REMOVED lines=10> */
.L_x_47:
[----:B------:R-:W-:Y:S05]  /*2dd0*/  BSYNC B1 ;  /* 0x0000000000017941 */ /* 0x000fea0003800000 */
.L_x_46:
        /* <DEDUP_REMOVED lines=10> */
.L_x_49:
[----:B------:R-:W-:Y:S05]  /*2e80*/  BSYNC B1 ;  /* 0x0000000000017941 */ /* 0x000fea0003800000 */
.L_x_48:
[----:B0----5:R-:W-:Y:S01]  /*2e90*/  LOP3.LUT R13, R19, 0xffffe000, RZ, 0xc0, !PT ;  /* 0xffffe000130d7812 */ /* 0x021fe200078ec0ff */
        /* <DEDUP_REMOVED lines=8> */
.L_x_51:
[----:B------:R-:W-:Y:S05]  /*2f20*/  BSYNC B1 ;  /* 0x0000000000017941 */ /* 0x000fea0003800000 */
.L_x_50:
        /* <DEDUP_REMOVED lines=9> */
.L_x_53:
[----:B------:R-:W-:Y:S05]  /*2fc0*/  BSYNC B1 ;  /* 0x0000000000017941 */ /* 0x000fea0003800000 */
.L_x_52:
        /* <DEDUP_REMOVED lines=10> */
.L_x_55:
[----:B------:R-:W-:Y:S05]  /*3070*/  BSYNC B1 ;  /* 0x0000000000017941 */ /* 0x000fea0003800000 */
.L_x_54:
        /* <DEDUP_REMOVED lines=10> */
.L_x_57:
[----:B------:R-:W-:Y:S05]  /*3120*/  BSYNC B1 ;  /* 0x0000000000017941 */ /* 0x000fea0003800000 */
.L_x_56:
        /* <DEDUP_REMOVED lines=9> */
.L_x_59:
[----:B------:R-:W-:Y:S05]  /*31c0*/  BSYNC B1 ;  /* 0x0000000000017941 */ /* 0x000fea0003800000 */
.L_x_58:
        /* <DEDUP_REMOVED lines=9> */
.L_x_61:
[----:B------:R-:W-:Y:S05]  /*3260*/  BSYNC B1 ;  /* 0x0000000000017941 */ /* 0x000fea0003800000 */
.L_x_60:
        /* <DEDUP_REMOVED lines=10> */
.L_x_63:
[----:B------:R-:W-:Y:S05]  /*3310*/  BSYNC B1 ;  /* 0x0000000000017941 */ /* 0x000fea0003800000 */
.L_x_62:
        /* <DEDUP_REMOVED lines=10> */
.L_x_65:
[----:B------:R-:W-:Y:S05]  /*33c0*/  BSYNC B1 ;  /* 0x0000000000017941 */ /* 0x000fea0003800000 */
.L_x_64:
        /* <DEDUP_REMOVED lines=9> */
.L_x_67:
[----:B------:R-:W-:Y:S05]  /*3460*/  BSYNC B1 ;  /* 0x0000000000017941 */ /* 0x000fea0003800000 */
.L_x_66:
        /* <DEDUP_REMOVED lines=9> */
.L_x_69:
[----:B------:R-:W-:Y:S05]  /*3500*/  BSYNC B1 ;  /* 0x0000000000017941 */ /* 0x000fea0003800000 */
.L_x_68:
        /* <DEDUP_REMOVED lines=10> */
.L_x_71:
[----:B------:R-:W-:Y:S05]  /*35b0*/  BSYNC B1 ;  /* 0x0000000000017941 */ /* 0x000fea0003800000 */
.L_x_70:
        /* <DEDUP_REMOVED lines=10> */
.L_x_73:
[----:B------:R-:W-:Y:S05]  /*3660*/  BSYNC B1 ;  /* 0x0000000000017941 */ /* 0x000fea0003800000 */
.L_x_72:
        /* <DEDUP_REMOVED lines=9> */
.L_x_75:
[----:B------:R-:W-:Y:S05]  /*3700*/  BSYNC B1 ;  /* 0x0000000000017941 */ /* 0x000fea0003800000 */
.L_x_74:
        /* <DEDUP_REMOVED lines=9> */
.L_x_77:
[----:B------:R-:W-:Y:S05]  /*37a0*/  BSYNC B1 ;  /* 0x0000000000017941 */ /* 0x000fea0003800000 */
.L_x_76:
        /* <DEDUP_REMOVED lines=10> */
.L_x_79:
[----:B------:R-:W-:Y:S05]  /*3850*/  BSYNC B1 ;  /* 0x0000000000017941 */ /* 0x000fea0003800000 */
.L_x_78:
        /* <DEDUP_REMOVED lines=10> */
.L_x_81:
[----:B------:R-:W-:Y:S05]  /*3900*/  BSYNC B1 ;  /* 0x0000000000017941 */ /* 0x000fea0003800000 */
.L_x_80:
        /* <DEDUP_REMOVED lines=9> */
.L_x_83:
[----:B------:R-:W-:Y:S05]  /*39a0*/  BSYNC B1 ;  /* 0x0000000000017941 */ /* 0x000fea0003800000 */
.L_x_82:
        /* <DEDUP_REMOVED lines=9> */
.L_x_85:
[----:B------:R-:W-:Y:S05]  /*3a40*/  BSYNC B1 ;  /* 0x0000000000017941 */ /* 0x000fea0003800000 */
.L_x_84:
        /* <DEDUP_REMOVED lines=10> */
.L_x_87:
[----:B------:R-:W-:Y:S05]  /*3af0*/  BSYNC B1 ;  /* 0x0000000000017941 */ /* 0x000fea0003800000 */
.L_x_86:
        /* <DEDUP_REMOVED lines=10> */
.L_x_89:
[----:B------:R-:W-:Y:S05]  /*3ba0*/  BSYNC B1 ;  /* 0x0000000000017941 */ /* 0x000fea0003800000 */
.L_x_88:
        /* <DEDUP_REMOVED lines=9> */
.L_x_91:
[----:B------:R-:W-:Y:S05]  /*3c40*/  BSYNC B1 ;  /* 0x0000000000017941 */ /* 0x000fea0003800000 */
.L_x_90:
        /* <DEDUP_REMOVED lines=9> */
.L_x_93:
[----:B------:R-:W-:Y:S05]  /*3ce0*/  BSYNC B1 ;  /* 0x0000000000017941 */ /* 0x000fea0003800000 */
.L_x_92:
        /* <DEDUP_REMOVED lines=10> */
.L_x_95:
[----:B------:R-:W-:Y:S05]  /*3d90*/  BSYNC B1 ;  /* 0x0000000000017941 */ /* 0x000fea0003800000 */
.L_x_94:
        /* <DEDUP_REMOVED lines=10> */
.L_x_97:
[----:B------:R-:W-:Y:S05]  /*3e40*/  BSYNC B1 ;  /* 0x0000000000017941 */ /* 0x000fea0003800000 */
.L_x_96:
        /* <DEDUP_REMOVED lines=9> */
.L_x_99:
[----:B------:R-:W-:Y:S05]  /*3ee0*/  BSYNC B1 ;  /* 0x0000000000017941 */ /* 0x000fea0003800000 */
.L_x_98:
        /* <DEDUP_REMOVED lines=9> */
.L_x_101:
[----:B------:R-:W-:Y:S05]  /*3f80*/  BSYNC B1 ;  /* 0x0000000000017941 */ /* 0x000fea0003800000 */
.L_x_100:
        /* <DEDUP_REMOVED lines=10> */
.L_x_103:
[----:B------:R-:W-:Y:S05]  /*4030*/  BSYNC B1 ;  /* 0x0000000000017941 */ /* 0x000fea0003800000 */
.L_x_102:
        /* <DEDUP_REMOVED lines=10> */
.L_x_105:
[----:B------:R-:W-:Y:S05]  /*40e0*/  BSYNC B1 ;  /* 0x0000000000017941 */ /* 0x000fea0003800000 */
.L_x_104:
        /* <DEDUP_REMOVED lines=9> */
.L_x_107:
[----:B------:R-:W-:Y:S05]  /*4180*/  BSYNC B1 ;  /* 0x0000000000017941 */ /* 0x000fea0003800000 */
.L_x_106:
        /* <DEDUP_REMOVED lines=9> */
.L_x_109:
[----:B------:R-:W-:Y:S05]  /*4220*/  BSYNC B1 ;  /* 0x0000000000017941 */ /* 0x000fea0003800000 */
.L_x_108:
        /* <DEDUP_REMOVED lines=10> */
.L_x_111:
[----:B------:R-:W-:Y:S05]  /*42d0*/  BSYNC B1 ;  /* 0x0000000000017941 */ /* 0x000fea0003800000 */
.L_x_110:
        /* <DEDUP_REMOVED lines=10> */
.L_x_113:
[----:B------:R-:W-:Y:S05]  /*4380*/  BSYNC B1 ;  /* 0x0000000000017941 */ /* 0x000fea0003800000 */
.L_x_112:
        /* <DEDUP_REMOVED lines=9> */
.L_x_115:
[----:B------:R-:W-:Y:S05]  /*4420*/  BSYNC B1 ;  /* 0x0000000000017941 */ /* 0x000fea0003800000 */
.L_x_114:
        /* <DEDUP_REMOVED lines=9> */
.L_x_117:
[----:B------:R-:W-:Y:S05]  /*44c0*/  BSYNC B1 ;  /* 0x0000000000017941 */ /* 0x000fea0003800000 */
.L_x_116:
        /* <DEDUP_REMOVED lines=10> */
.L_x_119:
[----:B------:R-:W-:Y:S05]  /*4570*/  BSYNC B1 ;  /* 0x0000000000017941 */ /* 0x000fea0003800000 */
.L_x_118:
        /* <DEDUP_REMOVED lines=10> */
.L_x_121:
[----:B------:R-:W-:Y:S05]  /*4620*/  BSYNC B1 ;  /* 0x0000000000017941 */ /* 0x000fea0003800000 */
.L_x_120:
        /* <DEDUP_REMOVED lines=9> */
.L_x_123:
[----:B------:R-:W-:Y:S05]  /*46c0*/  BSYNC B1 ;  /* 0x0000000000017941 */ /* 0x000fea0003800000 */
.L_x_122:
        /* <DEDUP_REMOVED lines=9> */
.L_x_125:
[----:B------:R-:W-:Y:S05]  /*4760*/  BSYNC B1 ;  /* 0x0000000000017941 */ /* 0x000fea0003800000 */
.L_x_124:
        /* <DEDUP_REMOVED lines=10> */
.L_x_127:
[----:B------:R-:W-:Y:S05]  /*4810*/  BSYNC B1 ;  /* 0x0000000000017941 */ /* 0x000fea0003800000 */
.L_x_126:
        /* <DEDUP_REMOVED lines=10> */
.L_x_129:
[----:B------:R-:W-:Y:S05]  /*48c0*/  BSYNC B1 ;  /* 0x0000000000017941 */ /* 0x000fea0003800000 */
.L_x_128:
        /* <DEDUP_REMOVED lines=9> */
.L_x_131:
[----:B------:R-:W-:Y:S05]  /*4960*/  BSYNC B1 ;  /* 0x0000000000017941 */ /* 0x000fea0003800000 */
.L_x_130:
        /* <DEDUP_REMOVED lines=9> */
.L_x_133:
[----:B------:R-:W-:Y:S05]  /*4a00*/  BSYNC B1 ;  /* 0x0000000000017941 */ /* 0x000fea0003800000 */
.L_x_132:
        /* <DEDUP_REMOVED lines=10> */
.L_x_135:
[----:B------:R-:W-:Y:S05]  /*4ab0*/  BSYNC B1 ;  /* 0x0000000000017941 */ /* 0x000fea0003800000 */
.L_x_134:
        /* <DEDUP_REMOVED lines=10> */
.L_x_137:
[----:B------:R-:W-:Y:S05]  /*4b60*/  BSYNC B1 ;  /* 0x0000000000017941 */ /* 0x000fea0003800000 */
.L_x_136:
        /* <DEDUP_REMOVED lines=9> */
.L_x_139:
[----:B------:R-:W-:Y:S05]  /*4c00*/  BSYNC B1 ;  /* 0x0000000000017941 */ /* 0x000fea0003800000 */
.L_x_138:
        /* <DEDUP_REMOVED lines=9> */
.L_x_141:
[----:B------:R-:W-:Y:S05]  /*4ca0*/  BSYNC B1 ;  /* 0x0000000000017941 */ /* 0x000fea0003800000 */
.L_x_140:
        /* <DEDUP_REMOVED lines=10> */
.L_x_143:
[----:B------:R-:W-:Y:S05]  /*4d50*/  BSYNC B1 ;  /* 0x0000000000017941 */ /* 0x000fea0003800000 */
.L_x_142:
        /* <DEDUP_REMOVED lines=10> */
.L_x_145:
[----:B------:R-:W-:Y:S05]  /*4e00*/  BSYNC B1 ;  /* 0x0000000000017941 */ /* 0x000fea0003800000 */
.L_x_144:
        /* <DEDUP_REMOVED lines=9> */
.L_x_147:
[----:B------:R-:W-:Y:S05]  /*4ea0*/  BSYNC B1 ;  /* 0x0000000000017941 */ /* 0x000fea0003800000 */
.L_x_146:
        /* <DEDUP_REMOVED lines=9> */
.L_x_149:
[----:B------:R-:W-:Y:S05]  /*4f40*/  BSYNC B1 ;  /* 0x0000000000017941 */ /* 0x000fea0003800000 */
.L_x_148:
        /* <DEDUP_REMOVED lines=10> */
.L_x_151:
[----:B------:R-:W-:Y:S05]  /*4ff0*/  BSYNC B1 ;  /* 0x0000000000017941 */ /* 0x000fea0003800000 */
.L_x_150:
        /* <DEDUP_REMOVED lines=10> */
.L_x_153:
[----:B------:R-:W-:Y:S05]  /*50a0*/  BSYNC B1 ;  /* 0x0000000000017941 */ /* 0x000fea0003800000 */
.L_x_152:
        /* <DEDUP_REMOVED lines=9> */
.L_x_155:
[----:B------:R-:W-:Y:S05]  /*5140*/  BSYNC B1 ;  /* 0x0000000000017941 */ /* 0x000fea0003800000 */
.L_x_154:
        /* <DEDUP_REMOVED lines=9> */
.L_x_157:
[----:B------:R-:W-:Y:S05]  /*51e0*/  BSYNC B1 ;  /* 0x0000000000017941 */ /* 0x000fea0003800000 */
.L_x_156:
        /* <DEDUP_REMOVED lines=10> */
.L_x_159:
[----:B------:R-:W-:Y:S05]  /*5290*/  BSYNC B1 ;  /* 0x0000000000017941 */ /* 0x000fea0003800000 */
.L_x_158:
        /* <DEDUP_REMOVED lines=10> */
.L_x_161:
[----:B------:R-:W-:Y:S05]  /*5340*/  BSYNC B1 ;  /* 0x0000000000017941 */ /* 0x000fea0003800000 */
.L_x_160:
        /* <DEDUP_REMOVED lines=9> */
.L_x_163:
[----:B------:R-:W-:Y:S05]  /*53e0*/  BSYNC B1 ;  /* 0x0000000000017941 */ /* 0x000fea0003800000 */
.L_x_162:
        /* <DEDUP_REMOVED lines=9> */
.L_x_165:
[----:B------:R-:W-:Y:S05]  /*5480*/  BSYNC B1 ;  /* 0x0000000000017941 */ /* 0x000fea0003800000 */
.L_x_164:
        /* <DEDUP_REMOVED lines=10> */
.L_x_167:
[----:B------:R-:W-:Y:S05]  /*5530*/  BSYNC B1 ;  /* 0x0000000000017941 */ /* 0x000fea0003800000 */
.L_x_166:
        /* <DEDUP_REMOVED lines=10> */
.L_x_169:
[----:B------:R-:W-:Y:S05]  /*55e0*/  BSYNC B1 ;  /* 0x0000000000017941 */ /* 0x000fea0003800000 */
.L_x_168:
        /* <DEDUP_REMOVED lines=9> */
.L_x_171:
[----:B------:R-:W-:Y:S05]  /*5680*/  BSYNC B1 ;  /* 0x0000000000017941 */ /* 0x000fea0003800000 */
.L_x_170:
        /* <DEDUP_REMOVED lines=9> */
.L_x_173:
[----:B------:R-:W-:Y:S05]  /*5720*/  BSYNC B1 ;  /* 0x0000000000017941 */ /* 0x000fea0003800000 */
.L_x_172:
        /* <DEDUP_REMOVED lines=10> */
.L_x_175:
[----:B------:R-:W-:Y:S05]  /*57d0*/  BSYNC B1 ;  /* 0x0000000000017941 */ /* 0x000fea0003800000 */
.L_x_174:
        /* <DEDUP_REMOVED lines=10> */
.L_x_177:
[----:B------:R-:W-:Y:S05]  /*5880*/  BSYNC B1 ;  /* 0x0000000000017941 */ /* 0x000fea0003800000 */
.L_x_176:
        /* <DEDUP_REMOVED lines=9> */
.L_x_179:
[----:B------:R-:W-:Y:S05]  /*5920*/  BSYNC B1 ;  /* 0x0000000000017941 */ /* 0x000fea0003800000 */
.L_x_178:
        /* <DEDUP_REMOVED lines=9> */
.L_x_181:
[----:B------:R-:W-:Y:S05]  /*59c0*/  BSYNC B1 ;  /* 0x0000000000017941 */ /* 0x000fea0003800000 */
.L_x_180:
        /* <DEDUP_REMOVED lines=10> */
.L_x_183:
[----:B------:R-:W-:Y:S05]  /*5a70*/  BSYNC B1 ;  /* 0x0000000000017941 */ /* 0x000fea0003800000 */
.L_x_182:
        /* <DEDUP_REMOVED lines=10> */
.L_x_185:
[----:B------:R-:W-:Y:S05]  /*5b20*/  BSYNC B1 ;  /* 0x0000000000017941 */ /* 0x000fea0003800000 */
.L_x_184:
        /* <DEDUP_REMOVED lines=9> */
.L_x_187:
[----:B------:R-:W-:Y:S05]  /*5bc0*/  BSYNC B1 ;  /* 0x0000000000017941 */ /* 0x000fea0003800000 */
.L_x_186:
        /* <DEDUP_REMOVED lines=9> */
.L_x_189:
[----:B------:R-:W-:Y:S05]  /*5c60*/  BSYNC B1 ;  /* 0x0000000000017941 */ /* 0x000fea0003800000 */
.L_x_188:
        /* <DEDUP_REMOVED lines=10> */
.L_x_191:
[----:B------:R-:W-:Y:S05]  /*5d10*/  BSYNC B1 ;  /* 0x0000000000017941 */ /* 0x000fea0003800000 */
.L_x_190:
        /* <DEDUP_REMOVED lines=10> */
.L_x_193:
[----:B------:R-:W-:Y:S05]  /*5dc0*/  BSYNC B1 ;  /* 0x0000000000017941 */ /* 0x000fea0003800000 */
.L_x_192:
        /* <DEDUP_REMOVED lines=9> */
.L_x_195:
[----:B------:R-:W-:Y:S05]  /*5e60*/  BSYNC B1 ;  /* 0x0000000000017941 */ /* 0x000fea0003800000 */
.L_x_194:
        /* <DEDUP_REMOVED lines=9> */
.L_x_197:
[----:B------:R-:W-:Y:S05]  /*5f00*/  BSYNC B1 ;  /* 0x0000000000017941 */ /* 0x000fea0003800000 */
.L_x_196:
        /* <DEDUP_REMOVED lines=10> */
.L_x_199:
[----:B------:R-:W-:Y:S05]  /*5fb0*/  BSYNC B1 ;  /* 0x0000000000017941 */ /* 0x000fea0003800000 */
.L_x_198:
        /* <DEDUP_REMOVED lines=10> */
.L_x_201:
[----:B------:R-:W-:Y:S05]  /*6060*/  BSYNC B1 ;  /* 0x0000000000017941 */ /* 0x000fea0003800000 */
.L_x_200:
        /* <DEDUP_REMOVED lines=9> */
.L_x_203:
[----:B------:R-:W-:Y:S05]  /*6100*/  BSYNC B1 ;  /* 0x0000000000017941 */ /* 0x000fea0003800000 */
.L_x_202:
        /* <DEDUP_REMOVED lines=9> */
.L_x_205:
[----:B------:R-:W-:Y:S05]  /*61a0*/  BSYNC B1 ;  /* 0x0000000000017941 */ /* 0x000fea0003800000 */
.L_x_204:
        /* <DEDUP_REMOVED lines=10> */
.L_x_207:
[----:B------:R-:W-:Y:S05]  /*6250*/  BSYNC B1 ;  /* 0x0000000000017941 */ /* 0x000fea0003800000 */
.L_x_206:
        /* <DEDUP_REMOVED lines=10> */
.L_x_209:
[----:B------:R-:W-:Y:S05]  /*6300*/  BSYNC B1 ;  /* 0x0000000000017941 */ /* 0x000fea0003800000 */
.L_x_208:
        /* <DEDUP_REMOVED lines=9> */
.L_x_211:
[----:B------:R-:W-:Y:S05]  /*63a0*/  BSYNC B1 ;  /* 0x0000000000017941 */ /* 0x000fea0003800000 */
.L_x_210:
        /* <DEDUP_REMOVED lines=9> */
.L_x_213:
[----:B------:R-:W-:Y:S05]  /*6440*/  BSYNC B1 ;  /* 0x0000000000017941 */ /* 0x000fea0003800000 */
.L_x_212:
        /* <DEDUP_REMOVED lines=10> */
.L_x_215:
[----:B------:R-:W-:Y:S05]  /*64f0*/  BSYNC B1 ;  /* 0x0000000000017941 */ /* 0x000fea0003800000 */
.L_x_214:
        /* <DEDUP_REMOVED lines=10> */
.L_x_217:
[----:B------:R-:W-:Y:S05]  /*65a0*/  BSYNC B1 ;  /* 0x0000000000017941 */ /* 0x000fea0003800000 */
.L_x_216:
        /* <DEDUP_REMOVED lines=9> */
.L_x_219:
[----:B------:R-:W-:Y:S05]  /*6640*/  BSYNC B1 ;  /* 0x0000000000017941 */ /* 0x000fea0003800000 */
.L_x_218:
        /* <DEDUP_REMOVED lines=9> */
.L_x_221:
[----:B------:R-:W-:Y:S05]  /*66e0*/  BSYNC B1 ;  /* 0x0000000000017941 */ /* 0x000fea0003800000 */
.L_x_220:
        /* <DEDUP_REMOVED lines=10> */
.L_x_223:
[----:B------:R-:W-:Y:S05]  /*6790*/  BSYNC B1 ;  /* 0x0000000000017941 */ /* 0x000fea0003800000 */
.L_x_222:
        /* <DEDUP_REMOVED lines=10> */
.L_x_225:
[----:B------:R-:W-:Y:S05]  /*6840*/  BSYNC B1 ;  /* 0x0000000000017941 */ /* 0x000fea0003800000 */
.L_x_224:
        /* <DEDUP_REMOVED lines=9> */
.L_x_227:
[----:B------:R-:W-:Y:S05]  /*68e0*/  BSYNC B1 ;  /* 0x0000000000017941 */ /* 0x000fea0003800000 */
.L_x_226:
        /* <DEDUP_REMOVED lines=9> */
.L_x_229:
[----:B------:R-:W-:Y:S05]  /*6980*/  BSYNC B1 ;  /* 0x0000000000017941 */ /* 0x000fea0003800000 */
.L_x_228:
        /* <DEDUP_REMOVED lines=10> */
.L_x_231:
[----:B------:R-:W-:Y:S05]  /*6a30*/  BSYNC B1 ;  /* 0x0000000000017941 */ /* 0x000fea0003800000 */
.L_x_230:
        /* <DEDUP_REMOVED lines=10> */
.L_x_233:
[----:B------:R-:W-:Y:S05]  /*6ae0*/  BSYNC B1 ;  /* 0x0000000000017941 */ /* 0x000fea0003800000 */
.L_x_232:
        /* <DEDUP_REMOVED lines=9> */
.L_x_235:
[----:B------:R-:W-:Y:S05]  /*6b80*/  BSYNC B1 ;  /* 0x0000000000017941 */ /* 0x000fea0003800000 */
.L_x_234:
        /* <DEDUP_REMOVED lines=9> */
.L_x_237:
[----:B------:R-:W-:Y:S05]  /*6c20*/  BSYNC B1 ;  /* 0x0000000000017941 */ /* 0x000fea0003800000 */
.L_x_236:
        /* <DEDUP_REMOVED lines=10> */
.L_x_239:
[----:B------:R-:W-:Y:S05]  /*6cd0*/  BSYNC B1 ;  /* 0x0000000000017941 */ /* 0x000fea0003800000 */
.L_x_238:
        /* <DEDUP_REMOVED lines=10> */
.L_x_241:
[----:B------:R-:W-:Y:S05]  /*6d80*/  BSYNC B1 ;  /* 0x0000000000017941 */ /* 0x000fea0003800000 */
.L_x_240:
        /* <DEDUP_REMOVED lines=9> */
.L_x_243:
[----:B------:R-:W-:Y:S05]  /*6e20*/  BSYNC B1 ;  /* 0x0000000000017941 */ /* 0x000fea0003800000 */
.L_x_242:
        /* <DEDUP_REMOVED lines=9> */
.L_x_245:
[----:B------:R-:W-:Y:S05]  /*6ec0*/  BSYNC B1 ;  /* 0x0000000000017941 */ /* 0x000fea0003800000 */
.L_x_244:
        /* <DEDUP_REMOVED lines=10> */
.L_x_247:
[----:B------:R-:W-:Y:S05]  /*6f70*/  BSYNC B1 ;  /* 0x0000000000017941 */ /* 0x000fea0003800000 */
.L_x_246:
        /* <DEDUP_REMOVED lines=10> */
.L_x_249:
[----:B------:R-:W-:Y:S05]  /*7020*/  BSYNC B1 ;  /* 0x0000000000017941 */ /* 0x000fea0003800000 */
.L_x_248:
        /* <DEDUP_REMOVED lines=9> */
.L_x_251:
[----:B------:R-:W-:Y:S05]  /*70c0*/  BSYNC B1 ;  /* 0x0000000000017941 */ /* 0x000fea0003800000 */
.L_x_250:
        /* <DEDUP_REMOVED lines=9> */
.L_x_253:
[----:B------:R-:W-:Y:S05]  /*7160*/  BSYNC B1 ;  /* 0x0000000000017941 */ /* 0x000fea0003800000 */
.L_x_252:
        /* <DEDUP_REMOVED lines=10> */
.L_x_255:
[----:B------:R-:W-:Y:S05]  /*7210*/  BSYNC B1 ;  /* 0x0000000000017941 */ /* 0x000fea0003800000 */
.L_x_254:
        /* <DEDUP_REMOVED lines=10> */
.L_x_257:
[----:B------:R-:W-:Y:S05]  /*72c0*/  BSYNC B1 ;  /* 0x0000000000017941 */ /* 0x000fea0003800000 */
.L_x_256:
        /* <DEDUP_REMOVED lines=9> */
.L_x_259:
[----:B------:R-:W-:Y:S05]  /*7360*/  BSYNC B1 ;  /* 0x0000000000017941 */ /* 0x000fea0003800000 */
.L_x_258:
        /* <DEDUP_REMOVED lines=9> */
.L_x_261:
[----:B------:R-:W-:Y:S05]  /*7400*/  BSYNC B1 ;  /* 0x0000000000017941 */ /* 0x000fea0003800000 */
.L_x_260:
        /* <DEDUP_REMOVED lines=10> */
.L_x_263:
[----:B------:R-:W-:Y:S05]  /*74b0*/  BSYNC B1 ;  /* 0x0000000000017941 */ /* 0x000fea0003800000 */
.L_x_262:
        /* <DEDUP_REMOVED lines=10> */
.L_x_265:
[----:B------:R-:W-:Y:S05]  /*7560*/  BSYNC B1 ;  /* 0x0000000000017941 */ /* 0x000fea0003800000 */
.L_x_264:
        /* <DEDUP_REMOVED lines=9> */
.L_x_267:
[----:B------:R-:W-:Y:S05]  /*7600*/  BSYNC B1 ;  /* 0x0000000000017941 */ /* 0x000fea0003800000 */
.L_x_266:
        /* <DEDUP_REMOVED lines=9> */
.L_x_269:
[----:B------:R-:W-:Y:S05]  /*76a0*/  BSYNC B1 ;  /* 0x0000000000017941 */ /* 0x000fea0003800000 */
.L_x_268:
        /* <DEDUP_REMOVED lines=10> */
.L_x_271:
[----:B------:R-:W-:Y:S05]  /*7750*/  BSYNC B1 ;  /* 0x0000000000017941 */ /* 0x000fea0003800000 */
.L_x_270:
        /* <DEDUP_REMOVED lines=10> */
.L_x_273:
[----:B------:R-:W-:Y:S05]  /*7800*/  BSYNC B1 ;  /* 0x0000000000017941 */ /* 0x000fea0003800000 */
.L_x_272:
        /* <DEDUP_REMOVED lines=9> */
.L_x_275:
[----:B------:R-:W-:Y:S05]  /*78a0*/  BSYNC B1 ;  /* 0x0000000000017941 */ /* 0x000fea0003800000 */
.L_x_274:
        /* <DEDUP_REMOVED lines=9> */
.L_x_277:
[----:B------:R-:W-:Y:S05]  /*7940*/  BSYNC B1 ;  /* 0x0000000000017941 */ /* 0x000fea0003800000 */
.L_x_276:
        /* <DEDUP_REMOVED lines=10> */
.L_x_279:
[----:B------:R-:W-:Y:S05]  /*79f0*/  BSYNC B1 ;  /* 0x0000000000017941 */ /* 0x000fea0003800000 */
.L_x_278:
        /* <DEDUP_REMOVED lines=10> */
.L_x_281:
[----:B------:R-:W-:Y:S05]  /*7aa0*/  BSYNC B1 ;  /* 0x0000000000017941 */ /* 0x000fea0003800000 */
.L_x_280:
[----:B01-3-5:R-:W-:Y:S01]  /*7ab0*/  LOP3.LUT R7, R19, 0xffffe000, RZ, 0xc0, !PT ;  /* 0xffffe00013077812 */ /* 0x02bfe200078ec0ff */
        /* <DEDUP_REMOVED lines=8> */
.L_x_283:
[----:B------:R-:W-:Y:S05]  /*7b40*/  BSYNC B1 ;  /* 0x0000000000017941 */ /* 0x000fea0003800000 */
.L_x_282:
[----:B0---45:R-:W-:Y:S01]  /*7b50*/  LOP3.LUT R5, R19, 0xffffe000, RZ, 0xc0, !PT ;  /* 0xffffe00013057812 */ /* 0x031fe200078ec0ff */
[----:B------:R-:W-:Y:S01]  /*7b60*/  @P1 IMAD.MOV.U32 R4, RZ, RZ, R10 ;  /* 0x000000ffff041224 */ /* 0x000fe200078e000a */
[----:B------:R-:W-:Y:S01]  /*7b70*/  ISETP.GT.AND P0, PT, R3, 0x8, P0 ;  /* 0x000000080300780c */ /* 0x000fe20000704270 */
[----:B------:R-:W-:Y:S02]  /*7b80*/  BSSY B1, `(.L_x_284) ;  /* 0x0000008000017945 */ /* 0x000fe40003800000 */
[----:B------:R-:W-:-:S04]  /*7b90*/  FMUL R5, R5, R152 ;  /* 0x0000009805057220 */ /* 0x000fc80000400000 */
[----:B------:R-:W-:Y:S01]  /*7ba0*/  FFMA R7, R150, R153, R5 ;  /* 0x0000009996077223 */ /* 0x000fe20000000005 */
[----:B------:R-:W-:-:S04]  /*7bb0*/  @P1 IMAD.MOV.U32 R5, RZ, RZ, R11 ;  /* 0x000000ffff051224 */ /* 0x000fc800078e000b */
[----:B------:R-:W-:-:S05]  /*7bc0*/  F2FP.TF32.F32.PACK_B R7, R7 ;  /* 0x00000007ff07723e */ /* 0x000fca00024050ff */
[----:B------:R0:W-:Y:S01]  /*7bd0*/  @P1 STG.E desc[UR36][R4.64+0x3e0], R7 ;  /* 0x0003e00704001986 */ /* 0x0001e2000c101924 */
[----:B------:R-:W-:Y:S05]  /*7be0*/  @!P0 BRA `(.L_x_285) ;  /* 0x0000000000048947 */ /* 0x000fea0003800000 */
[----:B------:R3:W5:Y:S02]  /*7bf0*/  LDG.E.LTC128B R19, desc[UR36][R8.64+0x3e4] ;  /* 0x0003e42408137981 */ /* 0x000764000c1e1920 */
.L_x_285:
[----:B------:R-:W-:Y:S05]  /*7c00*/  BSYNC B1 ;  /* 0x0000000000017941 */ /* 0x000fea0003800000 */
.L_x_284:
[----:B------:R-:W-:Y:S05]  /*7c10*/  @!P0 BRA `(.L_x_286) ;  /* 0x0000002400488947 */ /* 0x000fea0003800000 */
[----:B-----5:R-:W-:-:S05]  /*7c20*/  LOP3.LUT R19, R19, 0xffffe000, RZ, 0xc0, !PT ;  /* 0xffffe00013137812 */ /* 0x020fca00078ec0ff */
[----:B------:R-:W-:-:S04]  /*7c30*/  FMUL R0, R19, R152 ;  /* 0x0000009813007220 */ /* 0x000fc80000400000 */
[----:B------:R-:W-:-:S05]  /*7c40*/  FFMA R151, R151, R153, R0 ;  /* 0x0000009997977223 */ /* 0x000fca0000000000 */
[----:B------:R-:W-:-:S05]  /*7c50*/  F2FP.TF32.F32.PACK_B R151, R151 ;  /* 0x00000097ff97723e */ /* 0x000fca00024050ff */
[----:B------:R4:W-:Y:S01]  /*7c60*/  STG.E desc[UR36][R10.64+0x3e4], R151 ;  /* 0x0003e4970a007986 */ /* 0x0009e2000c101924 */
[----:B------:R-:W-:Y:S05]  /*7c70*/  BRA `(.L_x_286) ;  /* 0x0000002400307947 */ /* 0x000fea0003800000 */
.L_x_33:
[----:B------:R-:W-:Y:S01]  /*7c80*/  ISETP.GT.AND P3, PT, R0, 0x1, PT ;  /* 0x000000010000780c */ /* 0x000fe20003f64270 */
[----:B------:R-:W-:Y:S01]  /*7c90*/  ULDC.64 UR4, c[0x0][0x5c0] ;  /* 0x0001700000047ab9 */ /* 0x000fe20000000a00 */
[-C--:B------:R-:W-:Y:S01]  /*7ca0*/  FMUL R9, R24, R153.reuse ;  /* 0x0000009918097220 */ /* 0x080fe20000400000 */
[C---:B------:R-:W-:Y:S01]  /*7cb0*/  LEA R4, P4, R164.reuse, UR4, 0x2 ;  /* 0x00000004a4047c11 */ /* 0x040fe2000f8810ff */
[-C--:B------:R-:W-:Y:S01]  /*7cc0*/  FMUL R25, R25, R153.reuse ;  /* 0x0000009919197220 */ /* 0x080fe20000400000 */
[----:B------:R-:W-:Y:S01]  /*7cd0*/  ISETP.GT.AND P0, PT, R3, RZ, P3 ;  /* 0x000000ff0300720c */ /* 0x000fe20001f04270 */
[-C--:B------:R-:W-:Y:S01]  /*7ce0*/  FMUL R27, R27, R153.reuse ;  /* 0x000000991b1b7220 */ /* 0x080fe20000400000 */
[----:B------:R-:W-:Y:S01]  /*7cf0*/  LEA.HI.X R5, R164, UR5, R177, 0x2, P4 ;  /* 0x00000005a4057c11 */ /* 0x000fe2000a0f14b1 */
[----:B------:R-:W-:Y:S01]  /*7d00*/  FMUL R29, R29, R153 ;  /* 0x000000991d1d7220 */ /* 0x000fe20000400000 */
[----:B------:R-:W-:Y:S01]  /*7d10*/  F2FP.TF32.F32.PACK_B R9, R9 ;  /* 0x00000009ff09723e */ /* 0x000fe200024050ff */
[----:B------:R-:W-:Y:S01]  /*7d20*/  FMUL R31, R31, R153 ;  /* 0x000000991f1f7220 */ /* 0x000fe20000400000 */
[----:B------:R-:W-:Y:S01]  /*7d30*/  F2FP.TF32.F32.PACK_B R25, R25 ;  /* 0x00000019ff19723e */ /* 0x000fe200024050ff */
[-C--:B------:R-:W-:Y:S01]  /*7d40*/  FMUL R13, R32, R153.reuse ;  /* 0x00000099200d7220 */ /* 0x080fe20000400000 */
[C---:B------:R-:W-:Y:S01]  /*7d50*/  SHF.L.U64.HI R7, R10.reuse, 0x5, R11 ;  /* 0x000000050a077819 */ /* 0x040fe2000001020b */
[----:B------:R0:W-:Y:S01]  /*7d60*/  @P2 STG.E desc[UR36][R4.64], R9 ;  /* 0x0000000904002986 */ /* 0x0001e2000c101924 */
[----:B------:R-:W-:Y:S01]  /*7d70*/  LEA R6, P4, R10, R4, 0x5 ;  /* 0x000000040a067211 */ /* 0x000fe200078828ff */
[-C--:B------:R-:W-:Y:S01]  /*7d80*/  FMUL R11, R26, R153.reuse ;  /* 0x000000991a0b7220 */ /* 0x080fe20000400000 */
[----:B------:R-:W-:Y:S01]  /*7d90*/  ISETP.GT.AND P1, PT, R3, 0x8, P1 ;  /* 0x000000080300780c */ /* 0x000fe20000f24270 */
[----:B------:R-:W-:Y:S01]  /*7da0*/  @P0 STG.E desc[UR36][R4.64+0x4], R25 ;  /* 0x0000041904000986 */ /* 0x000fe2000c101924 */
[C---:B------:R-:W-:Y:S01]  /*7db0*/  ISETP.GT.AND P2, PT, R0.reuse, 0x8, PT ;  /* 0x000000080000780c */ /* 0x040fe20003f44270 */
[----:B------:R-:W-:Y:S01]  /*7dc0*/  IMAD.X R7, R7, 0x1, R5, P4 ;  /* 0x0000000107077824 */ /* 0x000fe200020e0605 */
[----:B------:R-:W-:Y:S01]  /*7dd0*/  ISETP.GT.AND P3, PT, R3, 0x8, P3 ;  /* 0x000000080300780c */ /* 0x000fe20001f64270 */
[-C--:B------:R-:W-:Y:S01]  /*7de0*/  FMUL R33, R33, R153.reuse ;  /* 0x0000009921217220 */ /* 0x080fe20000400000 */
[----:B------:R-:W-:Y:S01]  /*7df0*/  ISETP.GT.AND P0, PT, R0, 0x9, PT ;  /* 0x000000090000780c */ /* 0x000fe20003f04270 */
[-C--:B------:R-:W-:Y:S01]  /*7e00*/  FMUL R35, R35, R153.reuse ;  /* 0x0000009923237220 */ /* 0x080fe20000400000 */
[C---:B------:R-:W-:Y:S01]  /*7e10*/  ISETP.GT.AND P5, PT, R3.reuse, RZ, P2 ;  /* 0x000000ff0300720c */ /* 0x040fe200017a4270 */
[-C--:B0-----:R-:W-:Y:S01]  /*7e20*/  FMUL R9, R28, R153.reuse ;  /* 0x000000991c097220 */ /* 0x081fe20000400000 */
[----:B------:R-:W-:Y:S01]  /*7e30*/  ISETP.GT.AND P4, PT, R3, RZ, P0 ;  /* 0x000000ff0300720c */ /* 0x000fe20000784270 */
[----:B------:R-:W-:Y:S01]  /*7e40*/  FMUL R37, R37, R153 ;  /* 0x0000009925257220 */ /* 0x000fe20000400000 */
[----:B------:R-:W-:Y:S01]  /*7e50*/  F2FP.TF32.F32.PACK_B R11, R11 ;  /* 0x0000000bff0b723e */ /* 0x000fe200024050ff */
[----:B------:R-:W-:Y:S01]  /*7e60*/  FMUL R39, R39, R153 ;  /* 0x0000009927277220 */ /* 0x000fe20000400000 */
[----:B------:R-:W-:Y:S01]  /*7e70*/  F2FP.TF32.F32.PACK_B R27, R27 ;  /* 0x0000001bff1b723e */ /* 0x000fe200024050ff */
[----:B------:R-:W-:Y:S01]  /*7e80*/  FMUL R41, R41, R153 ;  /* 0x0000009929297220 */ /* 0x000fe20000400000 */
[----:B------:R-:W-:Y:S01]  /*7e90*/  F2FP.TF32.F32.PACK_B R9, R9 ;  /* 0x00000009ff09723e */ /* 0x000fe200024050ff */
[----:B------:R0:W-:Y:S01]  /*7ea0*/  @P1 STG.E desc[UR36][R6.64], R11 ;  /* 0x0000000b06001986 */ /* 0x0001e2000c101924 */
[----:B------:R-:W-:Y:S01]  /*7eb0*/  F2FP.TF32.F32.PACK_B R29, R29 ;  /* 0x0000001dff1d723e */ /* 0x000fe200024050ff */
[-C--:B------:R-:W-:Y:S01]  /*7ec0*/  FMUL R43, R43, R153.reuse ;  /* 0x000000992b2b7220 */ /* 0x080fe20000400000 */
[C---:B------:R-:W-:Y:S01]  /*7ed0*/  ISETP.GT.AND P1, PT, R0.reuse, 0x10, PT ;  /* 0x000000100000780c */ /* 0x040fe20003f24270 */
[----:B------:R-:W-:Y:S01]  /*7ee0*/  @P3 STG.E desc[UR36][R6.64+0x4], R27 ;  /* 0x0000041b06003986 */ /* 0x000fe2000c101924 */
[----:B------:R-:W-:Y:S01]  /*7ef0*/  ISETP.GT.AND P3, PT, R0, 0x11, PT ;  /* 0x000000110000780c */ /* 0x000fe20003f64270 */
[-C--:B------:R-:W-:Y:S01]  /*7f00*/  FMUL R45, R45, R153.reuse ;  /* 0x000000992d2d7220 */ /* 0x080fe20000400000 */
[C---:B------:R-:W-:Y:S01]  /*7f10*/  ISETP.GT.AND P2, PT, R3.reuse, 0x8, P2 ;  /* 0x000000080300780c */ /* 0x040fe20001744270 */
[----:B------:R1:W-:Y:S01]  /*7f20*/  @P5 STG.E desc[UR36][R4.64+0x20], R9 ;  /* 0x0000200904005986 */ /* 0x0003e2000c101924 */
[----:B------:R-:W-:Y:S01]  /*7f30*/  ISETP.GT.AND P0, PT, R3, 0x8, P0 ;  /* 0x000000080300780c */ /* 0x000fe20000704270 */
[-C--:B------:R-:W-:Y:S01]  /*7f40*/  FMUL R47, R47, R153.reuse ;  /* 0x000000992f2f7220 */ /* 0x080fe20000400000 */
[C---:B------:R-:W-:Y:S01]  /*7f50*/  ISETP.GT.AND P5, PT, R3.reuse, RZ, P1 ;  /* 0x000000ff0300720c */ /* 0x040fe20000fa4270 */
[----:B------:R-:W-:Y:S01]  /*7f60*/  @P4 STG.E desc[UR36][R4.64+0x24], R29 ;  /* 0x0000241d04004986 */ /* 0x000fe2000c101924 */
        /* <DEDUP_REMOVED lines=8> */
[----:B-1----:R-:W-:Y:S01]  /*7ff0*/  FMUL R9, R34, R153 ;  /* 0x0000009922097220 */ /* 0x002fe20000400000 */
[----:B------:R-:W-:Y:S01]  /*8000*/  F2FP.TF32.F32.PACK_B R33, R33 ;  /* 0x00000021ff21723e */ /* 0x000fe200024050ff */
[----:B------:R0:W-:Y:S01]  /*8010*/  @P2 STG.E desc[UR36][R6.64+0x20], R11 ;  /* 0x0000200b06002986 */ /* 0x0001e2000c101924 */
[----:B------:R-:W-:Y:S01]  /*8020*/  ISETP.GT.AND P1, PT, R3, 0x8, P1 ;  /* 0x000000080300780c */ /* 0x000fe20000f24270 */
[-C--:B------:R-:W-:Y:S01]  /*8030*/  FMUL R55, R55, R153.reuse ;  /* 0x0000009937377220 */ /* 0x080fe20000400000 */
[C---:B------:R-:W-:Y:S01]  /*8040*/  ISETP.GT.AND P2, PT, R0.reuse, 0x19, PT ;  /* 0x000000190000780c */ /* 0x040fe20003f44270 */
[----:B------:R-:W-:Y:S01]  /*8050*/  @P0 STG.E desc[UR36][R6.64+0x24], R31 ;  /* 0x0000241f06000986 */ /* 0x000fe2000c101924 */
[----:B------:R-:W-:Y:S01]  /*8060*/  ISETP.GT.AND P0, PT, R0, 0x18, PT ;  /* 0x000000180000780c */ /* 0x000fe20003f04270 */
[----:B------:R-:W-:Y:S01]  /*8070*/  FMUL R57, R57, R153 ;  /* 0x0000009939397220 */ /* 0x000fe20000400000 */
[----:B------:R-:W-:Y:S01]  /*8080*/  F2FP.TF32.F32.PACK_B R9, R9 ;  /* 0x00000009ff09723e */ /* 0x000fe200024050ff */
[----:B------:R1:W-:Y:S01]  /*8090*/  @P5 STG.E desc[UR36][R4.64+0x40], R13 ;  /* 0x0000400d04005986 */ /* 0x0003e2000c101924 */
[----:B------:R-:W-:Y:S01]  /*80a0*/  ISETP.GT.AND P5, PT, R3, RZ, P0 ;  /* 0x000000ff0300720c */ /* 0x000fe200007a4270 */
[----:B------:R-:W-:Y:S01]  /*80b0*/  FMUL R59, R59, R153 ;  /* 0x000000993b3b7220 */ /* 0x000fe20000400000 */
[----:B------:R-:W-:Y:S01]  /*80c0*/  F2FP.TF32.F32.PACK_B R35, R35 ;  /* 0x00000023ff23723e */ /* 0x000fe200024050ff */
[----:B------:R-:W-:Y:S01]  /*80d0*/  @P4 STG.E desc[UR36][R4.64+0x44], R33 ;  /* 0x0000442104004986 */ /* 0x000fe2000c101924 */
[C---:B------:R-:W-:Y:S01]  /*80e0*/  ISETP.GT.AND P4, PT, R3.reuse, 0x8, P3 ;  /* 0x000000080300780c */ /* 0x040fe20001f84270 */
[----:B0-----:R-:W-:Y:S01]  /*80f0*/  FMUL R11, R36, R153 ;  /* 0x00000099240b7220 */ /* 0x001fe20000400000 */
[----:B------:R-:W-:Y:S01]  /*8100*/  ISETP.GT.AND P3, PT, R3, RZ, P2 ;  /* 0x000000ff0300720c */ /* 0x000fe20001764270 */
[----:B------:R0:W-:Y:S01]  /*8110*/  @P1 STG.E desc[UR36][R6.64+0x40], R9 ;  /* 0x0000400906001986 */ /* 0x0001e2000c101924 */
[----:B------:R-:W-:Y:S01]  /*8120*/  F2FP.TF32.F32.PACK_B R37, R37 ;  /* 0x00000025ff25723e */ /* 0x000fe200024050ff */
[----:B------:R-:W-:Y:S01]  /*8130*/  FMUL R61, R61, R153 ;  /* 0x000000993d3d7220 */ /* 0x000fe20000400000 */
[----:B------:R-:W-:Y:S01]  /*8140*/  F2FP.TF32.F32.PACK_B R11, R11 ;  /* 0x0000000bff0b723e */ /* 0x000fe200024050ff */
[-C--:B-1----:R-:W-:Y:S01]  /*8150*/  FMUL R13, R40, R153.reuse ;  /* 0x00000099280d7220 */ /* 0x082fe20000400000 */
[----:B------:R-:W-:Y:S01]  /*8160*/  ISETP.GT.AND P1, PT, R0, 0x20, PT ;  /* 0x000000200000780c */ /* 0x000fe20003f24270 */
[-C--:B------:R-:W-:Y:S01]  /*8170*/  FMUL R63, R63, R153.reuse ;  /* 0x000000993f3f7220 */ /* 0x080fe20000400000 */
[----:B------:R-:W-:Y:S01]  /*8180*/  ISETP.GT.AND P0, PT, R3, 0x8, P0 ;  /* 0x000000080300780c */ /* 0x000fe20000704270 */
[----:B------:R-:W-:Y:S01]  /*8190*/  FMUL R65, R65, R153 ;  /* 0x0000009941417220 */ /* 0x000fe20000400000 */
[----:B------:R-:W-:Y:S01]  /*81a0*/  F2FP.TF32.F32.PACK_B R39, R39 ;  /* 0x00000027ff27723e */ /* 0x000fe200024050ff */
[----:B------:R-:W-:Y:S01]  /*81b0*/  @P4 STG.E desc[UR36][R6.64+0x44], R35 ;  /* 0x0000442306004986 */ /* 0x000fe2000c101924 */
[C---:B------:R-:W-:Y:S01]  /*81c0*/  ISETP.GT.AND P4, PT, R3.reuse, 0x8, P2 ;  /* 0x000000080300780c */ /* 0x040fe20001784270 */
[-C--:B0-----:R-:W-:Y:S01]  /*81d0*/  FMUL R9, R38, R153.reuse ;  /* 0x0000009926097220 */ /* 0x081fe20000400000 */
[C---:B------:R-:W-:Y:S01]  /*81e0*/  ISETP.GT.AND P2, PT, R0.reuse, 0x21, PT ;  /* 0x000000210000780c */ /* 0x040fe20003f44270 */
[----:B------:R0:W-:Y:S01]  /*81f0*/  @P5 STG.E desc[UR36][R4.64+0x60], R11 ;  /* 0x0000600b04005986 */ /* 0x0001e2000c101924 */
[----:B------:R-:W-:Y:S01]  /*8200*/  ISETP.GT.AND P5, PT, R3, RZ, P1 ;  /* 0x000000ff0300720c */ /* 0x000fe20000fa4270 */
[----:B------:R-:W-:Y:S01]  /*8210*/  FMUL R67, R67, R153 ;  /* 0x0000009943437220 */ /* 0x000fe20000400000 */
[----:B------:R-:W-:Y:S01]  /*8220*/  F2FP.TF32.F32.PACK_B R9, R9 ;  /* 0x00000009ff09723e */ /* 0x000fe200024050ff */
[----:B------:R-:W-:Y:S01]  /*8230*/  @P3 STG.E desc[UR36][R4.64+0x64], R37 ;  /* 0x0000642504003986 */ /* 0x000fe2000c101924 */
[----:B------:R-:W-:Y:S01]  /*8240*/  ISETP.GT.AND P3, PT, R3, RZ, P2 ;  /* 0x000000ff0300720c */ /* 0x000fe20001764270 */
[----:B------:R-:W-:Y:S01]  /*8250*/  FMUL R69, R69, R153 ;  /* 0x0000009945457220 */ /* 0x000fe20000400000 */
[----:B------:R-:W-:Y:S01]  /*8260*/  F2FP.TF32.F32.PACK_B R13, R13 ;  /* 0x0000000dff0d723e */ /* 0x000fe200024050ff */
[----:B------:R1:W-:Y:S01]  /*8270*/  @P0 STG.E desc[UR36][R6.64+0x60], R9 ;  /* 0x0000600906000986 */ /* 0x0003e2000c101924 */
[----:B------:R-:W-:Y:S01]  /*8280*/  F2FP.TF32.F32.PACK_B R41, R41 ;  /* 0x00000029ff29723e */ /* 0x000fe200024050ff */
[-C--:B------:R-:W-:Y:S01]  /*8290*/  FMUL R71, R71, R153.reuse ;  /* 0x0000009947477220 */ /* 0x080fe20000400000 */
[----:B------:R-:W-:Y:S01]  /*82a0*/  ISETP.GT.AND P0, PT, R0, 0x28, PT ;  /* 0x000000280000780c */ /* 0x000fe20003f04270 */
[----:B------:R-:W-:Y:S01]  /*82b0*/  @P4 STG.E desc[UR36][R6.64+0x64], R39 ;  /* 0x0000642706004986 */ /* 0x000fe2000c101924 */
[C---:B------:R-:W-:Y:S01]  /*82c0*/  ISETP.GT.AND P1, PT, R3.reuse, 0x8, P1 ;  /* 0x000000080300780c */ /* 0x040fe20000f24270 */
[-C--:B0-----:R-:W-:Y:S01]  /*82d0*/  FMUL R11, R44, R153.reuse ;  /* 0x000000992c0b7220 */ /* 0x081fe20000400000 */
[----:B------:R-:W-:Y:S01]  /*82e0*/  ISETP.GT.AND P4, PT, R3, 0x8, P2 ;  /* 0x000000080300780c */ /* 0x000fe20001784270 */
[----:B------:R0:W-:Y:S01]  /*82f0*/  @P5 STG.E desc[UR36][R4.64+0x80], R13 ;  /* 0x0000800d04005986 */ /* 0x0001e2000c101924 */
[----:B------:R-:W-:Y:S01]  /*8300*/  ISETP.GT.AND P2, PT, R0, 0x29, PT ;  /* 0x000000290000780c */ /* 0x000fe20003f44270 */
[-C--:B------:R-:W-:Y:S01]  /*8310*/  FMUL R73, R73, R153.reuse ;  /* 0x0000009949497220 */ /* 0x080fe20000400000 */
[C---:B------:R-:W-:Y:S01]  /*8320*/  ISETP.GT.AND P5, PT, R3.reuse, RZ, P0 ;  /* 0x000000ff0300720c */ /* 0x040fe200007a4270 */
[-C--:B-1----:R-:W-:Y:S01]  /*8330*/  FMUL R9, R42, R153.reuse ;  /* 0x000000992a097220 */ /* 0x082fe20000400000 */
[----:B------:R-:W-:Y:S01]  /*8340*/  @P3 STG.E desc[UR36][R4.64+0x84], R41 ;  /* 0x0000842904003986 */ /* 0x000fe2000c101924 */
[----:B------:R-:W-:Y:S01]  /*8350*/  ISETP.GT.AND P3, PT, R3, RZ, P2 ;  /* 0x000000ff0300720c */ /* 0x000fe20001764270 */
[----:B------:R-:W-:Y:S01]  /*8360*/  FMUL R75, R75, R153 ;  /* 0x000000994b4b7220 */ /* 0x000fe20000400000 */
[----:B------:R-:W-:Y:S01]  /*8370*/  F2FP.TF32.F32.PACK_B R43, R43 ;  /* 0x0000002bff2b723e */ /* 0x000fe200024050ff */
[----:B------:R-:W-:Y:S01]  /*8380*/  FMUL R77, R77, R153 ;  /* 0x000000994d4d7220 */ /* 0x000fe20000400000 */
[----:B------:R-:W-:Y:S01]  /*8390*/  F2FP.TF32.F32.PACK_B R9, R9 ;  /* 0x00000009ff09723e */ /* 0x000fe200024050ff */
[----:B------:R-:W-:Y:S01]  /*83a0*/  FMUL R79, R79, R153 ;  /* 0x000000994f4f7220 */ /* 0x000fe20000400000 */
[----:B------:R-:W-:Y:S01]  /*83b0*/  F2FP.TF32.F32.PACK_B R11, R11 ;  /* 0x0000000bff0b723e */ /* 0x000fe200024050ff */
[----:B0-----:R-:W-:Y:S01]  /*83c0*/  FMUL R13, R48, R153 ;  /* 0x00000099300d7220 */ /* 0x001fe20000400000 */
[----:B------:R-:W-:Y:S01]  /*83d0*/  F2FP.TF32.F32.PACK_B R45, R45 ;  /* 0x0000002dff2d723e */ /* 0x000fe200024050ff */
[----:B------:R0:W-:Y:S01]  /*83e0*/  @P1 STG.E desc[UR36][R6.64+0x80], R9 ;  /* 0x0000800906001986 */ /* 0x0001e2000c101924 */
[C---:B------:R-:W-:Y:S01]  /*83f0*/  ISETP.GT.AND P1, PT, R0.reuse, 0x30, PT ;  /* 0x000000300000780c */ /* 0x040fe20003f24270 */
[-C--:B------:R-:W-:Y:S01]  /*8400*/  FMUL R81, R81, R153.reuse ;  /* 0x0000009951517220 */ /* 0x080fe20000400000 */
[C---:B------:R-:W-:Y:S01]  /*8410*/  ISETP.GT.AND P0, PT, R3.reuse, 0x8, P0 ;  /* 0x000000080300780c */ /* 0x040fe20000704270 */
[----:B------:R-:W-:Y:S01]  /*8420*/  @P4 STG.E desc[UR36][R6.64+0x84], R43 ;  /* 0x0000842b06004986 */ /* 0x000fe2000c101924 */
[----:B------:R-:W-:Y:S01]  /*8430*/  ISETP.GT.AND P4, PT, R3, 0x8, P2 ;  /* 0x000000080300780c */ /* 0x000fe20001784270 */
[-C--:B------:R-:W-:Y:S01]  /*8440*/  FMUL R83, R83, R153.reuse ;  /* 0x0000009953537220 */ /* 0x080fe20000400000 */
[----:B------:R-:W-:Y:S01]  /*8450*/  ISETP.GT.AND P2, PT, R0, 0x31, PT ;  /* 0x000000310000780c */ /* 0x000fe20003f44270 */
[----:B------:R1:W-:Y:S01]  /*8460*/  @P5 STG.E desc[UR36][R4.64+0xa0], R11 ;  /* 0x0000a00b04005986 */ /* 0x0003e2000c101924 */
[----:B------:R-:W-:Y:S01]  /*8470*/  ISETP.GT.AND P5, PT, R3, RZ, P1 ;  /* 0x000000ff0300720c */ /* 0x000fe20000fa4270 */
[----:B------:R-:W-:Y:S01]  /*8480*/  FMUL R85, R85, R153 ;  /* 0x0000009955557220 */ /* 0x000fe20000400000 */
[----:B------:R-:W-:Y:S01]  /*8490*/  F2FP.TF32.F32.PACK_B R47, R47 ;  /* 0x0000002fff2f723e */ /* 0x000fe200024050ff */
[-C--:B0-----:R-:W-:Y:S01]  /*84a0*/  FMUL R9, R46, R153.reuse ;  /* 0x000000992e097220 */ /* 0x081fe20000400000 */
        /* <DEDUP_REMOVED lines=8> */
[-C--:B-1----:R-:W-:Y:S01]  /*8530*/  FMUL R11, R52, R153.reuse ;  /* 0x00000099340b7220 */ /* 0x082fe20000400000 */
[----:B------:R-:W-:Y:S01]  /*8540*/  ISETP.GT.AND P1, PT, R3, 0x8, P1 ;  /* 0x000000080300780c */ /* 0x000fe20000f24270 */
[----:B------:R0:W-:Y:S01]  /*8550*/  @P0 STG.E desc[UR36][R6.64+0xa0], R9 ;  /* 0x0000a00906000986 */ /* 0x0001e2000c101924 */
[C---:B------:R-:W-:Y:S01]  /*8560*/  ISETP.GT.AND P0, PT, R0.reuse, 0x38, PT ;  /* 0x000000380000780c */ /* 0x040fe20003f04270 */
[----:B------:R-:W-:Y:S01]  /*8570*/  FMUL R93, R93, R153 ;  /* 0x000000995d5d7220 */ /* 0x000fe20000400000 */
[----:B------:R-:W-:Y:S01]  /*8580*/  F2FP.TF32.F32.PACK_B R51, R51 ;  /* 0x00000033ff33723e */ /* 0x000fe200024050ff */
        /* <DEDUP_REMOVED lines=15> */
[-C--:B------:R-:W-:Y:S01]  /*8680*/  FMUL R103, R103, R153.reuse ;  /* 0x0000009967677220 */ /* 0x080fe20000400000 */
[----:B------:R-:W-:Y:S01]  /*8690*/  ISETP.GT.AND P0, PT, R3, 0x8, P0 ;  /* 0x000000080300780c */ /* 0x000fe20000704270 */
[----:B-1----:R-:W-:Y:S01]  /*86a0*/  FMUL R13, R56, R153 ;  /* 0x00000099380d7220 */ /* 0x002fe20000400000 */
[----:B------:R-:W-:Y:S01]  /*86b0*/  F2FP.TF32.F32.PACK_B R55, R55 ;  /* 0x00000037ff37723e */ /* 0x000fe200024050ff */
        /* <DEDUP_REMOVED lines=15> */
[-C--:B------:R-:W-:Y:S01]  /*87b0*/  FMUL R111, R111, R153.reuse ;  /* 0x000000996f6f7220 */ /* 0x080fe20000400000 */
[----:B------:R-:W-:Y:S01]  /*87c0*/  ISETP.GT.AND P1, PT, R3, 0x8, P1 ;  /* 0x000000080300780c */ /* 0x000fe20000f24270 */
[----:B------:R-:W-:Y:S01]  /*87d0*/  FMUL R113, R113, R153 ;  /* 0x0000009971717220 */ /* 0x000fe20000400000 */
[----:B------:R-:W-:Y:S01]  /*87e0*/  F2FP.TF32.F32.PACK_B R9, R9 ;  /* 0x00000009ff09723e */ /* 0x000fe200024050ff */
[-C--:B------:R-:W-:Y:S01]  /*87f0*/  FMUL R115, R115, R153.reuse ;  /* 0x0000009973737220 */ /* 0x080fe20000400000 */
[----:B-1----:R-:W-:Y:S01]  /*8800*/  FMUL R11, R60, R153 ;  /* 0x000000993c0b7220 */ /* 0x002fe20000400000 */
[----:B------:R-:W-:Y:S01]  /*8810*/  F2FP.TF32.F32.PACK_B R59, R59 ;  /* 0x0000003bff3b723e */ /* 0x000fe200024050ff */
[-C--:B------:R-:W-:Y:S01]  /*8820*/  FMUL R117, R117, R153.reuse ;  /* 0x0000009975757220 */ /* 0x080fe20000400000 */
        /* <DEDUP_REMOVED lines=47> */
[----:B------:R-:W-:Y:S01]  /*8b20*/  ISETP.GT.AND P0, PT, R0, 0x58, PT ;  /* 0x000000580000780c */ /* 0x000fe20003f04270 */
[----:B------:R-:W-:Y:S01]  /*8b30*/  FMUL R147, R147, R153 ;  /* 0x0000009993937220 */ /* 0x000fe20000400000 */
[----:B------:R-:W-:Y:S01]  /*8b40*/  F2FP.TF32.F32.PACK_B R11, R11 ;  /* 0x0000000bff0b723e */ /* 0x000fe200024050ff */
[----:B------:R-:W-:Y:S01]  /*8b50*/  @P4 STG.E desc[UR36][R6.64+0x124], R63 ;  /* 0x0001243f06004986 */ /* 0x000fe2000c101924 */
[C---:B------:R-:W-:Y:S01]  /*8b60*/  ISETP.GT.AND P4, PT, R3.reuse, 0x8, P2 ;  /* 0x000000080300780c */ /* 0x040fe20001784270 */
        /* <DEDUP_REMOVED lines=10> */
[----:B------:R-:W-:-:S02]  /*8c10*/  ISETP.GT.AND P0, PT, R3, 0x8, P0 ;  /* 0x000000080300780c */ /* 0x000fc40000704270 */
[----:B------:R-:W-:Y:S01]  /*8c20*/  F2FP.TF32.F32.PACK_B R9, R9 ;  /* 0x00000009ff09723e */ /* 0x000fe200024050ff */
[----:B-1----:R-:W-:Y:S01]  /*8c30*/  FMUL R13, R72, R153 ;  /* 0x00000099480d7220 */ /* 0x002fe20000400000 */
[----:B------:R-:W-:-:S03]  /*8c40*/  F2FP.TF32.F32.PACK_B R71, R71 ;  /* 0x00000047ff47723e */ /* 0x000fc600024050ff */
[----:B------:R0:W-:Y:S01]  /*8c50*/  @P1 STG.E desc[UR36][R6.64+0x140], R9 ;  /* 0x0001400906001986 */ /* 0x0001e2000c101924 */
[C---:B------:R-:W-:Y:S02]  /*8c60*/  ISETP.GT.AND P1, PT, R0.reuse, 0x60, PT ;  /* 0x000000600000780c */ /* 0x040fe40003f24270 */
[----:B------:R-:W-:Y:S01]  /*8c70*/  F2FP.TF32.F32.PACK_B R13, R13 ;  /* 0x0000000dff0d723e */ /* 0x000fe200024050ff */
[----:B------:R-:W-:Y:S01]  /*8c80*/  @P4 STG.E desc[UR36][R6.64+0x144], R67 ;  /* 0x0001444306004986 */ /* 0x000fe2000c101924 */
[C---:B------:R-:W-:Y:S02]  /*8c90*/  ISETP.GT.AND P4, PT, R3.reuse, 0x8, P2 ;  /* 0x000000080300780c */ /* 0x040fe40001784270 */
[----:B------:R-:W-:Y:S01]  /*8ca0*/  ISETP.GT.AND P2, PT, R0, 0x61, PT ;  /* 0x000000610000780c */ /* 0x000fe20003f44270 */
[----:B------:R1:W-:Y:S01]  /*8cb0*/  @P5 STG.E desc[UR36][R4.64+0x160], R11 ;  /* 0x0001600b04005986 */ /* 0x0003e2000c101924 */
[C---:B------:R-:W-:Y:S02]  /*8cc0*/  ISETP.GT.AND P5, PT, R3.reuse, RZ, P1 ;  /* 0x000000ff0300720c */ /* 0x040fe40000fa4270 */
[----:B------:R-:W-:Y:S01]  /*8cd0*/  F2FP.TF32.F32.PACK_B R73, R73 ;  /* 0x00000049ff49723e */ /* 0x000fe200024050ff */
[----:B0-----:R-:W-:Y:S01]  /*8ce0*/  FMUL R9, R70, R153 ;  /* 0x0000009946097220 */ /* 0x001fe20000400000 */
[----:B------:R-:W-:Y:S01]  /*8cf0*/  @P3 STG.E desc[UR36][R4.64+0x164], R69 ;  /* 0x0001644504003986 */ /* 0x000fe2000c101924 */
[----:B------:R-:W-:-:S02]  /*8d00*/  ISETP.GT.AND P3, PT, R3, RZ, P2 ;  /* 0x000000ff0300720c */ /* 0x000fc40001764270 */
[----:B------:R-:W-:Y:S02]  /*8d10*/  ISETP.GT.AND P1, PT, R3, 0x8, P1 ;  /* 0x000000080300780c */ /* 0x000fe40000f24270 */
        /* <DEDUP_REMOVED lines=252> */
[----:B------:R-:W-:Y:S01]  /*9ce0*/  @P3 STG.E desc[UR36][R4.64+0x364], R133 ;  /* 0x0003648504003986 */ /* 0x000fe2000c101924 */
[----:B0-----:R-:W-:Y:S01]  /*9cf0*/  FMUL R9, R134, R153 ;  /* 0x0000009986097220 */ /* 0x001fe20000400000 */
[----:B------:R-:W-:-:S02]  /*9d00*/  ISETP.GT.AND P3, PT, R3, RZ, P2 ;  /* 0x000000ff0300720c */ /* 0x000fc40001764270 */
[----:B------:R-:W-:Y:S02]  /*9d10*/  ISETP.GT.AND P1, PT, R3, 0x8, P1 ;  /* 0x000000080300780c */ /* 0x000fe40000f24270 */
[----:B------:R-:W-:Y:S01]  /*9d20*/  F2FP.TF32.F32.PACK_B R9, R9 ;  /* 0x00000009ff09723e */ /* 0x000fe200024050ff */
[----:B-1----:R-:W-:Y:S01]  /*9d30*/  FMUL R11, R140, R153 ;  /* 0x000000998c0b7220 */ /* 0x002fe20000400000 */
[----:B------:R-:W-:-:S03]  /*9d40*/  F2FP.TF32.F32.PACK_B R139, R139 ;  /* 0x0000008bff8b723e */ /* 0x000fc600024050ff */
[----:B------:R0:W-:Y:S01]  /*9d50*/  @P0 STG.E desc[UR36][R6.64+0x360], R9 ;  /* 0x0003600906000986 */ /* 0x0001e2000c101924 */
[----:B------:R-:W-:Y:S02]  /*9d60*/  F2FP.TF32.F32.PACK_B R141, R141 ;  /* 0x0000008dff8d723e */ /* 0x000fe400024050ff */
[----:B------:R-:W-:Y:S01]  /*9d70*/  F2FP.TF32.F32.PACK_B R11, R11 ;  /* 0x0000000bff0b723e */ /* 0x000fe200024050ff */
[----:B------:R-:W-:Y:S01]  /*9d80*/  @P4 STG.E desc[UR36][R6.64+0x364], R135 ;  /* 0x0003648706004986 */ /* 0x000fe2000c101924 */
[C---:B------:R-:W-:Y:S02]  /*9d90*/  ISETP.GT.AND P4, PT, R0.reuse, 0xe8, PT ;  /* 0x000000e80000780c */ /* 0x040fe40003f84270 */
[----:B------:R-:W-:Y:S01]  /*9da0*/  F2FP.TF32.F32.PACK_B R143, R143 ;  /* 0x0000008fff8f723e */ /* 0x000fe200024050ff */
[----:B------:R1:W-:Y:S01]  /*9db0*/  @P5 STG.E desc[UR36][R4.64+0x380], R13 ;  /* 0x0003800d04005986 */ /* 0x0003e2000c101924 */
[----:B------:R-:W-:Y:S02]  /*9dc0*/  ISETP.GT.AND P5, PT, R0, 0xe9, PT ;  /* 0x000000e90000780c */ /* 0x000fe40003fa4270 */
[----:B------:R-:W-:Y:S01]  /*9dd0*/  F2FP.TF32.F32.PACK_B R145, R145 ;  /* 0x00000091ff91723e */ /* 0x000fe200024050ff */
[----:B------:R-:W-:Y:S01]  /*9de0*/  @P3 STG.E desc[UR36][R4.64+0x384], R137 ;  /* 0x0003848904003986 */ /* 0x000fe2000c101924 */
[C---:B------:R-:W-:Y:S01]  /*9df0*/  ISETP.GT.AND P3, PT, R3.reuse, 0x8, P2 ;  /* 0x000000080300780c */ /* 0x040fe20001764270 */
[----:B0-----:R-:W-:Y:S01]  /*9e00*/  FMUL R9, R138, R153 ;  /* 0x000000998a097220 */ /* 0x001fe20000400000 */
[----:B------:R-:W-:-:S02]  /*9e10*/  ISETP.GT.AND P2, PT, R3, RZ, P4 ;  /* 0x000000ff0300720c */ /* 0x000fc40002744270 */
[C---:B------:R-:W-:Y:S02]  /*9e20*/  ISETP.GT.AND P0, PT, R3.reuse, RZ, P5 ;  /* 0x000000ff0300720c */ /* 0x040fe40002f04270 */
[C---:B------:R-:W-:Y:S01]  /*9e30*/  ISETP.GT.AND P4, PT, R3.reuse, 0x8, P4 ;  /* 0x000000080300780c */ /* 0x040fe20002784270 */
[----:B-1----:R-:W-:Y:S01]  /*9e40*/  FMUL R13, R142, R153 ;  /* 0x000000998e0d7220 */ /* 0x002fe20000400000 */
[----:B------:R-:W-:Y:S02]  /*9e50*/  ISETP.GT.AND P5, PT, R3, 0x8, P5 ;  /* 0x000000080300780c */ /* 0x000fe40002fa4270 */
[----:B------:R-:W-:Y:S02]  /*9e60*/  F2FP.TF32.F32.PACK_B R9, R9 ;  /* 0x00000009ff09723e */ /* 0x000fe400024050ff */
[----:B------:R-:W-:Y:S02]  /*9e70*/  F2FP.TF32.F32.PACK_B R13, R13 ;  /* 0x0000000dff0d723e */ /* 0x000fe400024050ff */
[----:B------:R-:W-:Y:S01]  /*9e80*/  F2FP.TF32.F32.PACK_B R147, R147 ;  /* 0x00000093ff93723e */ /* 0x000fe200024050ff */
[----:B------:R0:W-:Y:S01]  /*9e90*/  @P1 STG.E desc[UR36][R6.64+0x380], R9 ;  /* 0x0003800906001986 */ /* 0x0001e2000c101924 */
[----:B------:R-:W-:-:S02]  /*9ea0*/  ISETP.GT.AND P1, PT, R0, 0xf8, PT ;  /* 0x000000f80000780c */ /* 0x000fc40003f24270 */
        /* <DEDUP_REMOVED lines=8> */
[----:B0-----:R-:W-:Y:S01]  /*9f30*/  FMUL R9, R144, R153 ;  /* 0x0000009990097220 */ /* 0x001fe20000400000 */
[----:B------:R-:W-:-:S02]  /*9f40*/  ISETP.GT.AND P0, PT, R0, 0xf9, PT ;  /* 0x000000f90000780c */ /* 0x000fc40003f04270 */
[----:B------:R0:W-:Y:S01]  /*9f50*/  @P4 STG.E desc[UR36][R6.64+0x3a0], R13 ;  /* 0x0003a00d06004986 */ /* 0x0001e2000c101924 */
[C---:B------:R-:W-:Y:S02]  /*9f60*/  ISETP.GT.AND P4, PT, R3.reuse, RZ, P2 ;  /* 0x000000ff0300720c */ /* 0x040fe40001784270 */
[----:B------:R-:W-:Y:S01]  /*9f70*/  F2FP.TF32.F32.PACK_B R9, R9 ;  /* 0x00000009ff09723e */ /* 0x000fe200024050ff */
[----:B------:R-:W-:Y:S01]  /*9f80*/  @P5 STG.E desc[UR36][R6.64+0x3a4], R143 ;  /* 0x0003a48f06005986 */ /* 0x000fe2000c101924 */
[C---:B------:R-:W-:Y:S01]  /*9f90*/  ISETP.GT.AND P5, PT, R3.reuse, RZ, P3 ;  /* 0x000000ff0300720c */ /* 0x040fe20001fa4270 */
[----:B-1----:R-:W-:Y:S01]  /*9fa0*/  FMUL R11, R146, R153 ;  /* 0x00000099920b7220 */ /* 0x002fe20000400000 */
[C---:B------:R-:W-:Y:S02]  /*9fb0*/  ISETP.GT.AND P3, PT, R3.reuse, 0x8, P3 ;  /* 0x000000080300780c */ /* 0x040fe40001f64270 */
[----:B------:R-:W-:Y:S02]  /*9fc0*/  ISETP.GT.AND P2, PT, R3, 0x8, P2 ;  /* 0x000000080300780c */ /* 0x000fe40001744270 */
[----:B------:R-:W-:Y:S01]  /*9fd0*/  F2FP.TF32.F32.PACK_B R11, R11 ;  /* 0x0000000bff0b723e */ /* 0x000fe200024050ff */
[----:B0-----:R-:W-:-:S05]  /*9fe0*/  FMUL R13, R150, R153 ;  /* 0x00000099960d7220 */ /* 0x001fca0000400000 */
[----:B------:R-:W-:Y:S01]  /*9ff0*/  F2FP.TF32.F32.PACK_B R13, R13 ;  /* 0x0000000dff0d723e */ /* 0x000fe200024050ff */
[----:B------:R-:W-:Y:S01]  /*a000*/  @P5 STG.E desc[UR36][R4.64+0x3c0], R9 ;  /* 0x0003c00904005986 */ /* 0x000fe2000c101924 */
[C---:B------:R-:W-:Y:S01]  /*a010*/  ISETP.GT.AND P5, PT, R3.reuse, RZ, P1 ;  /* 0x000000ff0300720c */ /* 0x040fe20000fa4270 */
[----:B------:R-:W-:Y:S01]  /*a020*/  @P3 IMAD.MOV.U32 R2, RZ, RZ, R6 ;  /* 0x000000ffff023224 */ /* 0x000fe200078e0006 */
[C---:B------:R-:W-:Y:S01]  /*a030*/  ISETP.GT.AND P1, PT, R3.reuse, 0x8, P1 ;  /* 0x000000080300780c */ /* 0x040fe20000f24270 */
[----:B------:R-:W-:Y:S01]  /*a040*/  @P4 STG.E desc[UR36][R4.64+0x3c4], R145 ;  /* 0x0003c49104004986 */ /* 0x000fe2000c101924 */
[C---:B------:R-:W-:Y:S02]  /*a050*/  ISETP.GT.AND P4, PT, R3.reuse, RZ, P0 ;  /* 0x000000ff0300720c */ /* 0x040fe40000784270 */
[----:B------:R-:W-:Y:S01]  /*a060*/  ISETP.GT.AND P0, PT, R3, 0x8, P0 ;  /* 0x000000080300780c */ /* 0x000fe20000704270 */
[----:B------:R-:W-:-:S05]  /*a070*/  @P3 IMAD.MOV.U32 R3, RZ, RZ, R7 ;  /* 0x000000ffff033224 */ /* 0x000fca00078e0007 */
[----:B------:R0:W-:Y:S02]  /*a080*/  @P3 STG.E desc[UR36][R2.64+0x3c0], R11 ;  /* 0x0003c00b02003986 */ /* 0x0001e4000c101924 */
[----:B0-----:R-:W-:Y:S02]  /*a090*/  @P2 IMAD.MOV.U32 R2, RZ, RZ, R6 ;  /* 0x000000ffff022224 */ /* 0x001fe400078e0006 */
[----:B------:R-:W-:-:S05]  /*a0a0*/  @P2 IMAD.MOV.U32 R3, RZ, RZ, R7 ;  /* 0x000000ffff032224 */ /* 0x000fca00078e0007 */
[----:B------:R0:W-:Y:S02]  /*a0b0*/  @P2 STG.E desc[UR36][R2.64+0x3c4], R147 ;  /* 0x0003c49302002986 */ /* 0x0001e4000c101924 */
[----:B0-----:R-:W-:Y:S02]  /*a0c0*/  @P5 IMAD.MOV.U32 R2, RZ, RZ, R4 ;  /* 0x000000ffff025224 */ /* 0x001fe400078e0004 */
[----:B------:R-:W-:-:S05]  /*a0d0*/  @P5 IMAD.MOV.U32 R3, RZ, RZ, R5 ;  /* 0x000000ffff035224 */ /* 0x000fca00078e0005 */
[----:B------:R0:W-:Y:S04]  /*a0e0*/  @P5 STG.E desc[UR36][R2.64+0x3e0], R15 ;  /* 0x0003e00f02005986 */ /* 0x0001e8000c101924 */
[----:B------:R1:W-:Y:S01]  /*a0f0*/  @P4 STG.E desc[UR36][R4.64+0x3e4], R149 ;  /* 0x0003e49504004986 */ /* 0x0003e2000c101924 */
[----:B0-----:R-:W-:Y:S02]  /*a100*/  @P1 IMAD.MOV.U32 R2, RZ, RZ, R6 ;  /* 0x000000ffff021224 */ /* 0x001fe400078e0006 */
[----:B------:R-:W-:-:S05]  /*a110*/  @P1 IMAD.MOV.U32 R3, RZ, RZ, R7 ;  /* 0x000000ffff031224 */ /* 0x000fca00078e0007 */
[----:B------:R1:W-:Y:S04]  /*a120*/  @P1 STG.E desc[UR36][R2.64+0x3e0], R13 ;  /* 0x0003e00d02001986 */ /* 0x0003e8000c101924 */
[----:B------:R1:W-:Y:S02]  /*a130*/  @P0 STG.E desc[UR36][R6.64+0x3e4], R151 ;  /* 0x0003e49706000986 */ /* 0x0003e4000c101924 */
.L_x_286:
[----:B------:R-:W-:Y:S05]  /*a140*/  BSYNC B0 ;  /* 0x0000000000007941 */ /* 0x000fea0003800000 */
.L_x_32:
[----:B-1----:R-:W2:Y:S01]  /*a150*/  LDL.64 R2, [R1] ;  /* 0x0000000001027983 */ /* 0x002ea20000100a00 */
[----:B------:R-:W-:Y:S01]  /*a160*/  ULDC.64 UR4, c[0x0][0x650] ;  /* 0x0001940000047ab9 */ /* 0x000fe20000000a00 */
[----:B------:R1:W-:Y:S01]  /*a170*/  SYNCS.ARRIVE.TRANS64.A1T0 RZ, [R160+UR45], RZ ;  /* 0x000000ffa0ff79a7 */ /* 0x0003e2000810002d */
[----:B------:R-:W-:Y:S01]  /*a180*/  PRMT R0, RZ, 0x7610, R0 ;  /* 0x00007610ff007816 */ /* 0x000fe20000000000 */
[----:B-----5:R-:W-:Y:S02]  /*a190*/  IMAD.MOV.U32 R19, RZ, RZ, -0x1 ;  /* 0xffffffffff137424 */ /* 0x020fe400078e00ff */
[----:B------:R-:W-:Y:S01]  /*a1a0*/  IMAD.MOV.U32 R22, RZ, RZ, -0x1 ;  /* 0xffffffffff167424 */ /* 0x000fe200078e00ff */
[----:B--2---:R-:W-:-:S04]  /*a1b0*/  LEA R18, P0, R2, R18, 0x1 ;  /* 0x0000001202127211 */ /* 0x004fc800078008ff */
[----:B------:R-:W-:Y:S01]  /*a1c0*/  LEA.HI.X R17, R2, R17, R23, 0x1, P0 ;  /* 0x0000001102117211 */ /* 0x000fe200000f0c17 */
[----:B------:R-:W-:Y:S01]  /*a1d0*/  IMAD.MOV.U32 R2, RZ, RZ, -0x1 ;  /* 0xffffffffff027424 */ /* 0x000fe200078e00ff */
[----:B------:R-:W-:-:S04]  /*a1e0*/  ISETP.GE.U32.AND P0, PT, R18, UR4, PT ;  /* 0x0000000412007c0c */ /* 0x000fc8000bf06070 */
[----:B------:R-:W-:-:S13]  /*a1f0*/  ISETP.GE.U32.AND.EX P0, PT, R17, UR5, PT, P0 ;  /* 0x0000000511007c0c */ /* 0x000fda000bf06100 */
[----:B-1----:R-:W-:Y:S05]  /*a200*/  @P0 BRA `(.L_x_287) ;  /* 0x0000000400700947 */ /* 0x002fea0003800000 */
[----:B----4-:R-:W1:Y:S01]  /*a210*/  S2R R10, SR_CTAID.X ;  /* 0x00000000000a7919 */ /* 0x010e620000002500 */
[----:B---3--:R-:W2:Y:S01]  /*a220*/  LDC.64 R8, c[0x0][0x628] ;  /* 0x00018a00ff087b82 */ /* 0x008ea20000000a00 */
[----:B------:R-:W-:Y:S01]  /*a230*/  ULDC UR4, c[0x0][0x150] ;  /* 0x0000540000047ab9 */ /* 0x000fe20000000800 */
[----:B------:R-:W-:Y:S01]  /*a240*/  IMAD.MOV.U32 R6, RZ, RZ, R18 ;  /* 0x000000ffff067224 */ /* 0x000fe200078e0012 */
[----:B------:R-:W3:Y:S01]  /*a250*/  S2R R20, SR_CTAID.Y ;  /* 0x0000000000147919 */ /* 0x000ee20000002600 */
[----:B0-----:R-:W-:-:S04]  /*a260*/  IMAD.MOV.U32 R7, RZ, RZ, R17 ;  /* 0x000000ffff077224 */ /* 0x001fc800078e0011 */
[----:B------:R-:W0:Y:S08]  /*a270*/  LDC R15, c[0x0][0x144] ;  /* 0x00005100ff0f7b82 */ /* 0x000e300000000800 */
[----:B------:R-:W4:Y:S08]  /*a280*/  LDC R0, c[0x0][0x630] ;  /* 0x00018c00ff007b82 */ /* 0x000f300000000800 */
[----:B------:R-:W0:Y:S01]  /*a290*/  LDC.64 R12, c[0x0][0x620] ;  /* 0x00018800ff0c7b82 */ /* 0x000e220000000a00 */
[----:B--2---:R-:W-:-:S04]  /*a2a0*/  ISETP.NE.U32.AND P0, PT, R8, RZ, PT ;  /* 0x000000ff0800720c */ /* 0x004fc80003f05070 */
[----:B------:R-:W-:Y:S02]  /*a2b0*/  ISETP.NE.AND.EX P0, PT, R9, RZ, PT, P0 ;  /* 0x000000ff0900720c */ /* 0x000fe40003f05300 */
[----:B-1----:R-:W-:-:S05]  /*a2c0*/  I2FP.F32.U32 R2, R10 ;  /* 0x0000000a00027245 */ /* 0x002fca0000201000 */
[----:B------:R-:W-:-:S04]  /*a2d0*/  FMUL R2, R2, UR4 ;  /* 0x0000000402027c20 */ /* 0x000fc80008400000 */
[----:B------:R1:W2:Y:S02]  /*a2e0*/  F2I.U32.TRUNC.NTZ R14, R2 ;  /* 0x00000002000e7305 */ /* 0x0002a4000020f000 */
[----:B---34-:R-:W-:Y:S05]  /*a2f0*/  @!P0 BRA `(.L_x_288) ;  /* 0x0000000000288947 */ /* 0x018fea0003800000 */
[----:B------:R-:W3:Y:S02]  /*a300*/  LDC R3, c[0x0][0x634] ;  /* 0x00018d00ff037b82 */ /* 0x000ee40000000800 */
[----:B---3--:R-:W-:-:S05]  /*a310*/  IADD3 R7, P0, R18, R3, RZ ;  /* 0x0000000312077210 */ /* 0x008fca0007f1e0ff */
[----:B------:R-:W-:-:S04]  /*a320*/  IMAD.X R11, RZ, RZ, R17, P0 ;  /* 0x000000ffff0b7224 */ /* 0x000fc800000e0611 */
[----:B-1----:R-:W-:-:S04]  /*a330*/  IMAD.WIDE.U32 R2, R11, R8, RZ ;  /* 0x000000080b027225 */ /* 0x002fc800078e00ff */
[----:B------:R-:W-:-:S04]  /*a340*/  IMAD.WIDE.U32 R4, P0, R7, R9, R2 ;  /* 0x0000000907047225 */ /* 0x000fc80007800002 */
[----:B------:R-:W-:-:S04]  /*a350*/  IMAD.WIDE.U32 R2, R7, R8, RZ ;  /* 0x0000000807027225 */ /* 0x000fc800078e00ff */
[----:B------:R-:W-:Y:S01]  /*a360*/  IMAD.X R7, RZ, RZ, RZ, P0 ;  /* 0x000000ffff077224 */ /* 0x000fe200000e06ff */
[----:B------:R-:W-:Y:S01]  /*a370*/  IADD3 RZ, P0, R3, R4, RZ ;  /* 0x0000000403ff7210 */ /* 0x000fe20007f1e0ff */
[----:B------:R-:W-:-:S04]  /*a380*/  IMAD.MOV.U32 R6, RZ, RZ, R5 ;  /* 0x000000ffff067224 */ /* 0x000fc800078e0005 */
[----:B------:R-:W-:-:S08]  /*a390*/  IMAD.WIDE.U32.X R6, R11, R9, R6, P0 ;  /* 0x000000090b067225 */ /* 0x000fd000000e0406 */
.L_x_288:
[----:B------:R-:W3:Y:S01]  /*a3a0*/  LDC.64 R26, c[0x0][0x640] ;  /* 0x00019000ff1a7b82 */ /* 0x000ee20000000a00 */
[-C--:B------:R-:W-:Y:S01]  /*a3b0*/  SHF.R.U64 R11, R6, R0.reuse, R7 ;  /* 0x00000000060b7219 */ /* 0x080fe20000001207 */
[----:B------:R-:W-:Y:S01]  /*a3c0*/  IMAD.MOV.U32 R19, RZ, RZ, R17 ;  /* 0x000000ffff137224 */ /* 0x000fe200078e0011 */
[----:B------:R-:W-:Y:S01]  /*a3d0*/  SHF.R.U32.HI R0, RZ, R0, R7 ;  /* 0x00000000ff007219 */ /* 0x000fe20000011607 */
[----:B--2---:R-:W-:Y:S01]  /*a3e0*/  IMAD.MOV R14, RZ, RZ, -R14 ;  /* 0x000000ffff0e7224 */ /* 0x004fe200078e0a0e */
[----:B------:R-:W-:Y:S01]  /*a3f0*/  IADD3 R5, P0, RZ, -R11, RZ ;  /* 0x8000000bff057210 */ /* 0x000fe20007f1e0ff */
[----:B------:R-:W-:Y:S01]  /*a400*/  ULDC UR4, c[0x0][0x154] ;  /* 0x0000550000047ab9 */ /* 0x000fe20000000800 */
[----:B------:R-:W-:Y:S01]  /*a410*/  IMAD.MOV.U32 R7, RZ, RZ, 0x1 ;  /* 0x00000001ff077424 */ /* 0x000fe200078e00ff */
[----:B------:R-:W2:Y:S01]  /*a420*/  LDC R4, c[0x0][0x618] ;  /* 0x00018600ff047b82 */ /* 0x000ea20000000800 */
[----:B0-----:R-:W-:Y:S02]  /*a430*/  IMAD R22, R15, R14, R10 ;  /* 0x0000000e0f167224 */ /* 0x001fe400078e020a */
[----:B------:R-:W-:-:S04]  /*a440*/  IMAD.X R3, RZ, RZ, ~R0, P0 ;  /* 0x000000ffff037224 */ /* 0x000fc800000e0e00 */
[-C--:B------:R-:W-:Y:S01]  /*a450*/  IMAD R0, R3, R12.reuse, RZ ;  /* 0x0000000c03007224 */ /* 0x080fe200078e02ff */
[----:B------:R-:W0:Y:S01]  /*a460*/  LDC R6, c[0x0][0x608] ;  /* 0x00018200ff067b82 */ /* 0x000e220000000800 */
[----:B-1----:R-:W-:-:S04]  /*a470*/  IMAD.WIDE.U32 R2, R5, R12, R18 ;  /* 0x0000000c05027225 */ /* 0x002fc800078e0012 */
[----:B------:R-:W-:Y:S01]  /*a480*/  IMAD R5, R5, R13, R0 ;  /* 0x0000000d05057224 */ /* 0x000fe200078e0200 */
[----:B------:R-:W-:Y:S02]  /*a490*/  I2FP.F32.U32 R0, R20 ;  /* 0x0000001400007245 */ /* 0x000fe40000201000 */
[----:B------:R-:W1:Y:S01]  /*a4a0*/  LDC R24, c[0x0][0x658] ;  /* 0x00019600ff187b82 */ /* 0x000e620000000800 */
[----:B------:R-:W-:Y:S01]  /*a4b0*/  IMAD.IADD R3, R3, 0x1, R5 ;  /* 0x0000000103037824 */ /* 0x000fe200078e0205 */
[----:B---3--:R-:W-:Y:S01]  /*a4c0*/  ISETP.NE.U32.AND P0, PT, R26, RZ, PT ;  /* 0x000000ff1a00720c */ /* 0x008fe20003f05070 */
[----:B------:R-:W-:Y:S01]  /*a4d0*/  FMUL R0, R0, UR4 ;  /* 0x0000000400007c20 */ /* 0x000fe20008400000 */
[----:B------:R-:W-:Y:S02]  /*a4e0*/  IMAD.MOV.U32 R5, RZ, RZ, -0x1 ;  /* 0xffffffffff057424 */ /* 0x000fe400078e00ff */
[----:B------:R-:W-:Y:S01]  /*a4f0*/  ISETP.NE.AND.EX P0, PT, R27, RZ, PT, P0 ;  /* 0x000000ff1b00720c */ /* 0x000fe20003f05300 */
[----:B------:R3:W4:Y:S01]  /*a500*/  F2I.U32.TRUNC.NTZ R12, R0 ;  /* 0x00000000000c7305 */ /* 0x000722000020f000 */
[----:B------:R-:W3:Y:S01]  /*a510*/  LDC R15, c[0x0][0x148] ;  /* 0x00005200ff0f7b82 */ /* 0x000ee20000000800 */
[----:B--2---:R-:W-:-:S02]  /*a520*/  SHF.R.U64 R10, R2, R4, R3 ;  /* 0x00000004020a7219 */ /* 0x004fc40000001203 */
[----:B------:R-:W-:-:S05]  /*a530*/  SHF.R.U32.HI R3, RZ, R4, R3 ;  /* 0x00000004ff037219 */ /* 0x000fca0000011603 */
[----:B------:R-:W2:Y:S01]  /*a540*/  LDC R14, c[0x0][0x600] ;  /* 0x00018000ff0e7b82 */ /* 0x000ea20000000800 */
[-CC-:B0-----:R-:W-:Y:S02]  /*a550*/  SHF.R.U64 R8, R10, R6.reuse, R3.reuse ;  /* 0x000000060a087219 */ /* 0x181fe40000001203 */
[----:B------:R-:W-:-:S05]  /*a560*/  SHF.R.U32.HI R3, RZ, R6, R3 ;  /* 0x00000006ff037219 */ /* 0x000fca0000011603 */
[----:B------:R-:W0:Y:S01]  /*a570*/  LDC R21, c[0x0][0x648] ;  /* 0x00019200ff157b82 */ /* 0x000e220000000800 */
[-CC-:B-1----:R-:W-:Y:S02]  /*a580*/  SHF.R.U64 R13, R8, R24.reuse, R3.reuse ;  /* 0x00000018080d7219 */ /* 0x182fe40000001203 */
[-C--:B------:R-:W-:Y:S02]  /*a590*/  SHF.L.U32 R5, R5, R24.reuse, RZ ;  /* 0x0000001805057219 */ /* 0x080fe400000006ff */
[-C--:B------:R-:W-:Y:S01]  /*a5a0*/  SHF.R.U32.HI R3, RZ, R24.reuse, R3 ;  /* 0x00000018ff037219 */ /* 0x080fe20000011603 */
[----:B------:R-:W-:Y:S01]  /*a5b0*/  IMAD.MOV.U32 R2, RZ, RZ, R13 ;  /* 0x000000ffff027224 */ /* 0x000fe200078e000d */
[----:B------:R-:W-:Y:S01]  /*a5c0*/  SHF.L.U32 R24, R7, R24, RZ ;  /* 0x0000001807187219 */ /* 0x000fe200000006ff */
[----:B------:R-:W1:Y:S01]  /*a5d0*/  LDC R25, c[0x0][0x638] ;  /* 0x00018e00ff197b82 */ /* 0x000e620000000800 */
[----:B------:R-:W-:-:S07]  /*a5e0*/  LOP3.LUT R19, RZ, R5, RZ, 0x33, !PT ;  /* 0x00000005ff137212 */ /* 0x000fce00078e33ff */
[----:B------:R-:W0:Y:S01]  /*a5f0*/  LDC R28, c[0x0][0x610] ;  /* 0x00018400ff1c7b82 */ /* 0x000e220000000800 */
[----:B----4-:R-:W-:Y:S05]  /*a600*/  @!P0 BRA `(.L_x_289) ;  /* 0x0000000000288947 */ /* 0x010fea0003800000 */
[----:B---3--:R-:W3:Y:S02]  /*a610*/  LDC R0, c[0x0][0x64c] ;  /* 0x00019300ff007b82 */ /* 0x008ee40000000800 */
[----:B---3--:R-:W-:-:S05]  /*a620*/  IADD3 R7, P0, R13, R0, RZ ;  /* 0x000000000d077210 */ /* 0x008fca0007f1e0ff */
        /* <DEDUP_REMOVED lines=8> */
.L_x_289:
[----:B------:R-:W4:Y:S01]  /*a6b0*/  LDC R4, c[0x0][0x65c] ;  /* 0x00019700ff047b82 */ /* 0x000f220000000800 */
[----:B0--3--:R-:W-:Y:S01]  /*a6c0*/  SHF.R.U64 R0, R2, R21, R3 ;  /* 0x0000001502007219 */ /* 0x009fe20000001203 */
[----:B--2---:R-:W-:Y:S01]  /*a6d0*/  VIADD R3, R14, 0xffffffff ;  /* 0xffffffff0e037836 */ /* 0x004fe20000000000 */
[----:B------:R-:W-:Y:S01]  /*a6e0*/  LOP3.LUT R19, R8, R19, RZ, 0xc0, !PT ;  /* 0x0000001308137212 */ /* 0x000fe200078ec0ff */
[----:B------:R-:W-:Y:S02]  /*a6f0*/  IMAD.MOV R12, RZ, RZ, -R12 ;  /* 0x000000ffff0c7224 */ /* 0x000fe400078e0a0c */
[----:B------:R-:W-:Y:S01]  /*a700*/  IMAD.MOV R2, RZ, RZ, -R0 ;  /* 0x000000ffff027224 */ /* 0x000fe200078e0a00 */
[----:B------:R-:W-:Y:S01]  /*a710*/  LOP3.LUT R3, R10, R3, RZ, 0xc0, !PT ;  /* 0x000000030a037212 */ /* 0x000fe200078ec0ff */
[----:B------:R-:W-:Y:S02]  /*a720*/  IMAD R19, R24, R0, R19 ;  /* 0x0000000018137224 */ /* 0x000fe400078e0213 */
[----:B-1----:R-:W-:-:S04]  /*a730*/  IMAD R0, R2, R25, R13 ;  /* 0x0000001902007224 */ /* 0x002fc800078e020d */
[----:B------:R-:W-:Y:S01]  /*a740*/  IMAD R2, R0, R14, R3 ;  /* 0x0000000e00027224 */ /* 0x000fe200078e0203 */
[----:B----4-:R-:W-:Y:S01]  /*a750*/  ISETP.NE.AND P0, PT, R4, 0x1, PT ;  /* 0x000000010400780c */ /* 0x010fe20003f05270 */
[----:B------:R-:W-:-:S05]  /*a760*/  IMAD.MOV.U32 R4, RZ, RZ, 0x1 ;  /* 0x00000001ff047424 */ /* 0x000fca00078e00ff */
[----:B------:R-:W-:-:S07]  /*a770*/  PRMT R0, R4, 0x7610, R0 ;  /* 0x0000761004007816 */ /* 0x000fce0000000000 */
[----:B------:R-:W-:-:S04]  /*a780*/  @P0 IMAD R22, R15, R12, R20 ;  /* 0x0000000c0f160224 */ /* 0x000fc800078e0214 */
[----:B------:R-:W-:-:S05]  /*a790*/  IMAD R19, R19, R28, R22 ;  /* 0x0000001c13137224 */ /* 0x000fca00078e0216 */
[----:B------:R-:W-:Y:S02]  /*a7a0*/  SEL R22, R2, R19, !P0 ;  /* 0x0000001302167207 */ /* 0x000fe40004000000 */
[----:B------:R-:W-:Y:S01]  /*a7b0*/  SEL R19, R19, R2, !P0 ;  /* 0x0000000213137207 */ /* 0x000fe20004000000 */
[----:B------:R-:W-:-:S07]  /*a7c0*/  IMAD.MOV.U32 R2, RZ, RZ, R11 ;  /* 0x000000ffff027224 */ /* 0x000fce00078e000b */
.L_x_287:
[----:B------:R-:W-:Y:S02]  /*a7d0*/  LOP3.LUT P0, RZ, R0, 0xff, RZ, 0xc0, !PT ;  /* 0x000000ff00ff7812 */ /* 0x000fe4000780c0ff */
[----:B------:R-:W-:-:S11]  /*a7e0*/  LOP3.LUT R173, R173, 0x1, RZ, 0x3c, !PT ;  /* 0x00000001adad7812 */ /* 0x000fd600078e3cff */
[----:B------:R-:W-:Y:S05]  /*a7f0*/  @P0 BRA `(.L_x_290) ;  /* 0xffffff6c002c0947 */ /* 0x000fea000383ffff */
[----:B------:R-:W-:Y:S05]  /*a800*/  EXIT ;  /* 0x000000000000794d */ /* 0x000fea0003800000 */
.L_x_13:
[----:B------:R-:W-:-:S08]  /*a810*/  ISETP.NE.AND P0, PT, R0, RZ, PT ;  /* 0x000000ff0000720c */ /* 0x000fd00003f05270 */
[----:B0-----:R-:W0:-:S00]  /*a820*/  USETMAXREG.DEALLOC.CTAPOOL 0x28 ;  /* 0x00000028000079c8 */ /* 0x001e0000080e0500 */
[----:B------:R-:W-:Y:S05]  /*a830*/  @P0 EXIT ;  /* 0x000000000000094d */ /* 0x000fea0003800000 */
[----:B0-----:R-:W-:Y:S01]  /*a840*/  LOP3.LUT P0, RZ, R8, 0xff, RZ, 0xc0, !PT ;  /* 0x000000ff08ff7812 */ /* 0x001fe2000780c0ff */
[----:B------:R-:W-:Y:S02]  /*a850*/  IMAD.MOV.U32 R0, RZ, RZ, 0x1 ;  /* 0x00000001ff007424 */ /* 0x000fe400078e00ff */
[----:B------:R-:W-:-:S10]  /*a860*/  IMAD.MOV.U32 R7, RZ, RZ, RZ ;  /* 0x000000ffff077224 */ /* 0x000fd400078e00ff */
[----:B------:R-:W-:Y:S05]  /*a870*/  @!P0 BRA `(.L_x_291) ;  /* 0x0000000c00548947 */ /* 0x000fea0003800000 */
[----:B------:R-:W-:Y:S01]  /*a880*/  LOP3.LUT P0, RZ, R4, 0x1f, RZ, 0xc0, !PT ;  /* 0x0000001f04ff7812 */ /* 0x000fe2000780c0ff */
[----:B------:R-:W-:Y:S01]  /*a890*/  ULDC UR5, c[0x0][0x658] ;  /* 0x0001960000057ab9 */ /* 0x000fe20000000800 */
[----:B------:R-:W-:Y:S01]  /*a8a0*/  UMOV UR6, 0xffffffff ;  /* 0xffffffff00067882 */ /* 0x000fe20000000000 */
[----:B------:R-:W-:Y:S01]  /*a8b0*/  BSSY B0, `(.L_x_291) ;  /* 0x00000d1000007945 */ /* 0x000fe20003800000 */
[----:B------:R-:W-:Y:S01]  /*a8c0*/  USHF.L.U32 UR6, UR6, UR5, URZ ;  /* 0x0000000506067299 */ /* 0x000fe2000800063f */
[C---:B------:R-:W-:Y:S01]  /*a8d0*/  ISETP.NE.AND P2, PT, R3.reuse, RZ, PT ;  /* 0x000000ff0300720c */ /* 0x040fe20003f45270 */
[----:B------:R-:W-:Y:S01]  /*a8e0*/  UMOV UR7, 0x1 ;  /* 0x0000000100077882 */ /* 0x000fe20000000000 */
[----:B------:R-:W-:Y:S01]  /*a8f0*/  ISETP.NE.OR P0, PT, R3, RZ, !P0 ;  /* 0x000000ff0300720c */ /* 0x000fe20004705670 */
[----:B------:R-:W-:Y:S01]  /*a900*/  IMAD.MOV.U32 R8, RZ, RZ, 0x1 ;  /* 0x00000001ff087424 */ /* 0x000fe200078e00ff */
[----:B------:R-:W-:Y:S01]  /*a910*/  LOP3.LUT R6, R16, 0x2, RZ, 0xfc, !PT ;  /* 0x0000000210067812 */ /* 0x000fe200078efcff */
[----:B------:R-:W-:Y:S01]  /*a920*/  IMAD.MOV.U32 R0, RZ, RZ, 0x1 ;  /* 0x00000001ff007424 */ /* 0x000fe200078e00ff */
[----:B------:R-:W-:Y:S01]  /*a930*/  ULDC UR4, c[0x0][0x600] ;  /* 0x0001800000047ab9 */ /* 0x000fe20000000800 */
[----:B------:R-:W-:Y:S01]  /*a940*/  IMAD.MOV.U32 R7, RZ, RZ, RZ ;  /* 0x000000ffff077224 */ /* 0x000fe200078e00ff */
[----:B------:R-:W-:-:S02]  /*a950*/  USHF.L.U32 UR13, UR7, UR5, URZ ;  /* 0x00000005070d7299 */ /* 0x000fc4000800063f */
[----:B------:R-:W-:Y:S02]  /*a960*/  UIADD3 UR21, UR40, 0x1, URZ ;  /* 0x0000000128157890 */ /* 0x000fe4000fffe03f */
[----:B------:R-:W-:Y:S02]  /*a970*/  UIADD3 UR4, UR4, -0x1, URZ ;  /* 0xffffffff04047890 */ /* 0x000fe4000fffe03f */
[----:B------:R-:W-:Y:S01]  /*a980*/  ULOP3.LUT UR5, URZ, UR6, URZ, 0x33, !UPT ;  /* 0x000000063f057292 */ /* 0x000fe2000f8e333f */
[----:B------:R-:W-:-:S11]  /*a990*/  ULDC.64 UR22, c[0x0][0x198] ;  /* 0x0000660000167ab9 */ /* 0x000fd60000000a00 */
.L_x_303:
[----:B------:R-:W-:-:S03]  /*a9a0*/  UMOV UR6, 0xffffffff ;  /* 0xffffffff00067882 */ /* 0x000fc60000000000 */
[----:B------:R-:W-:Y:S05]  /*a9b0*/  BRA.DIV UR6, `(.L_x_292) ;  /* 0x0000001206847947 */ /* 0x000fea000b800000 */
[----:B------:R-:W-:-:S13]  /*a9c0*/  ELECT P6, URZ, PT ;  /* 0x00000000003f782f */ /* 0x000fda00038c0000 */
.L_x_319:
[----:B------:R-:W0:Y:S01]  /*a9d0*/  LDC R3, c[0x0][0x28c] ;  /* 0x0000a300ff037b82 */ /* 0x000e220000000800 */
[----:B------:R-:W-:Y:S01]  /*a9e0*/  BSSY B1, `(.L_x_293) ;  /* 0x0000043000017945 */ /* 0x000fe20003800000 */
[----:B0-----:R-:W-:-:S13]  /*a9f0*/  ISETP.LT.OR P6, PT, R3, 0x1, !P6 ;  /* 0x000000010300780c */ /* 0x001fda00077c1670 */
[----:B------:R-:W-:Y:S05]  /*aa00*/  @P6 BRA `(.L_x_294) ;  /* 0x0000000400006947 */ /* 0x000fea0003800000 */
[----:B------:R-:W-:Y:S02]  /*aa10*/  IMAD.SHL.U32 R19, R19, 0x40, RZ ;  /* 0x0000004013137824 */ /* 0x000fe400078e00ff */
[----:B------:R-:W-:Y:S02]  /*aa20*/  IMAD.SHL.U32 R22, R22, 0x100, RZ ;  /* 0x0000010016167824 */ /* 0x000fe400078e00ff */
[----:B------:R-:W-:Y:S02]  /*aa30*/  IMAD.MOV.U32 R12, RZ, RZ, RZ ;  /* 0x000000ffff0c7224 */ /* 0x000fe400078e00ff */
[----:B------:R-:W-:Y:S02]  /*aa40*/  IMAD.U32 R13, RZ, RZ, UR21 ;  /* 0x00000015ff0d7e24 */ /* 0x000fe4000f8e00ff */
[----:B------:R-:W-:Y:S02]  /*aa50*/  IMAD.MOV.U32 R3, RZ, RZ, R0 ;  /* 0x000000ffff037224 */ /* 0x000fe400078e0000 */
[----:B------:R-:W-:-:S07]  /*aa60*/  IMAD.MOV.U32 R4, RZ, RZ, R7 ;  /* 0x000000ffff047224 */ /* 0x000fce00078e0007 */
.L_x_298:
[----:B------:R-:W0:Y:S01]  /*aa70*/  S2R R10, SR_CgaCtaId ;  /* 0x00000000000a7919 */ /* 0x000e220000008800 */
[----:B------:R-:W-:Y:S01]  /*aa80*/  MOV R5, 0x400 ;  /* 0x0000040000057802 */ /* 0x000fe20000000f00 */
[----:B------:R-:W1:Y:S03]  /*aa90*/  @!P2 LDC R9, c[0x0][0x500] ;  /* 0x00014000ff09ab82 */ /* 0x000e660000000800 */
[----:B0-----:R-:W-:Y:S02]  /*aaa0*/  LEA R11, R10, R5, 0x18 ;  /* 0x000000050a0b7211 */ /* 0x001fe400078ec0ff */
[----:B------:R-:W-:-:S03]  /*aab0*/  SHF.L.U32 R5, R3, 0x1f, RZ ;  /* 0x0000001f03057819 */ /* 0x000fc600000006ff */
[----:B------:R-:W-:-:S04]  /*aac0*/  IMAD R10, R4, 0x8, R11 ;  /* 0x00000008040a7824 */ /* 0x000fc800078e020b */
[----:B------:R-:W0:Y:S02]  /*aad0*/  SYNCS.PHASECHK.TRANS64.TRYWAIT P1, [R10+URZ+0x38], R5 ;  /* 0x000038050a0075a7 */ /* 0x000e24000802017f */
[----:B01----:R-:W-:Y:S05]  /*aae0*/  @!P1 BRA `(.L_x_295) ;  /* 0x0000001000589947 */ /* 0x003fea0003800000 */
.L_x_320:
[----:B0-----:R-:W-:Y:S01]  /*aaf0*/  PRMT R5, R6, 0x9910, RZ ;  /* 0x0000991006057816 */ /* 0x001fe200000000ff */
[----:B------:R0:W-:Y:S03]  /*ab00*/  @!P2 SYNCS.ARRIVE.TRANS64 RZ, [R10+URZ], R9 ;  /* 0x000000090affa9a7 */ /* 0x0001e6000800003f */
[----:B------:R-:W-:-:S13]  /*ab10*/  ISETP.NE.AND P1, PT, R5, 0x2, PT ;  /* 0x000000020500780c */ /* 0x000fda0003f25270 */
[----:B0-----:R-:W-:Y:S05]  /*ab20*/  @P1 BRA `(.L_x_296) ;  /* 0x0000000000041947 */ /* 0x001fea0003800000 */
[----:B------:R-:W-:Y:S01]  /*ab30*/  BPT.TRAP 0x1 ;  /* 0x000000040000795c */ /* 0x000fe20000300000 */
.L_x_296:
[----:B------:R-:W-:Y:S05]  /*ab40*/  @P0 BRA `(.L_x_297) ;  /* 0x0000000000040947 */ /* 0x000fea0003800000 */
[----:B------:R-:W-:Y:S01]  /*ab50*/  BPT.TRAP 0x1 ;  /* 0x000000040000795c */ /* 0x000fe20000300000 */
.L_x_297:
[--C-:B------:R-:W-:Y:S01]  /*ab60*/  IMAD R5, R4, 0x4000, R11.reuse ;  /* 0x0000400004057824 */ /* 0x100fe200078e020b */
[----:B------:R-:W-:Y:S01]  /*ab70*/  R2UR UR34, R12 ;  /* 0x000000000c2272ca */ /* 0x000fe200000e0000 */
[----:B------:R-:W-:Y:S01]  /*ab80*/  IMAD R11, R4, 0x10000, R11 ;  /* 0x00010000040b7824 */ /* 0x000fe200078e020b */
[----:B------:R-:W-:Y:S01]  /*ab90*/  R2UR UR33, R10 ;  /* 0x000000000a2172ca */ /* 0x000fe200000e0000 */
[----:B------:R-:W-:Y:S01]  /*aba0*/  VIADD R13, R13, 0xffffffff ;  /* 0xffffffff0d0d7836 */ /* 0x000fe20000000000 */
[----:B------:R-:W-:Y:S01]  /*abb0*/  R2UR UR24, R5 ;  /* 0x00000000051872ca */ /* 0x000fe200000e0000 */
[----:B------:R-:W-:Y:S01]  /*abc0*/  UIADD3 UR6, UP0, UR22, 0xf0, URZ ;  /* 0x000000f016067890 */ /* 0x000fe2000ff1e03f */
[----:B------:R-:W-:Y:S01]  /*abd0*/  R2UR UR8, R11 ;  /* 0x000000000b0872ca */ /* 0x000fe200000e0000 */
[----:B------:R-:W-:Y:S01]  /*abe0*/  UIADD3 UR30, UP1, UR22, 0x1f0, URZ ;  /* 0x000001f0161e7890 */ /* 0x000fe2000ff3e03f */
[----:B------:R-:W-:Y:S01]  /*abf0*/  R2UR UR36, R2 ;  /* 0x00000000022472ca */ /* 0x000fe200000e0000 */
[----:B------:R-:W-:Y:S01]  /*ac00*/  UIADD3.X UR7, URZ, UR23, URZ, UP0, !UPT ;  /* 0x000000173f077290 */ /* 0x000fe200087fe43f */
[----:B------:R-:W-:Y:S01]  /*ac10*/  R2UR UR35, R19 ;  /* 0x00000000132372ca */ /* 0x000fe200000e0000 */
[----:B------:R-:W-:Y:S01]  /*ac20*/  UIADD3.X UR31, URZ, UR23, URZ, UP1, !UPT ;  /* 0x000000173f1f7290 */ /* 0x000fe20008ffe43f */
[----:B------:R-:W-:Y:S01]  /*ac30*/  R2UR UR19, R22 ;  /* 0x00000000161372ca */ /* 0x000fe200000e0000 */
[----:B------:R-:W-:Y:S01]  /*ac40*/  UIADD3 UR26, UR34, 0x20, URZ ;  /* 0x00000020221a7890 */ /* 0x000fe2000fffe03f */
[----:B------:R-:W-:Y:S01]  /*ac50*/  ISETP.GT.AND P3, PT, R13, 0x1, PT ;  /* 0x000000010d00780c */ /* 0x000fe20003f64270 */
[----:B------:R-:W-:Y:S01]  /*ac60*/  VIADD R4, R4, 0x1 ;  /* 0x0000000104047836 */ /* 0x000fe20000000000 */
[----:B------:R-:W-:Y:S01]  /*ac70*/  UMOV UR14, 0x0 ;  /* 0x00000000000e7882 */ /* 0x000fe20000000000 */
[----:B------:R-:W-:Y:S01]  /*ac80*/  UIADD3 UR32, UR24, 0x180, URZ ;  /* 0x0000018018207890 */ /* 0x000fe2000fffe03f */
[----:B------:R-:W-:Y:S01]  /*ac90*/  VIADD R12, R12, 0x40 ;  /* 0x000000400c0c7836 */ /* 0x000fe20000000000 */
[----:B------:R-:W-:Y:S01]  /*aca0*/  UIADD3 UR24, UR24, 0x2180, URZ ;  /* 0x0000218018187890 */ /* 0x000fe2000fffe03f */
[----:B------:R-:W-:Y:S01]  /*acb0*/  ISETP.NE.AND P1, PT, R4, 0x7, PT ;  /* 0x000000070400780c */ /* 0x000fe20003f25270 */
[----:B------:R-:W-:-:S02]  /*acc0*/  UIADD3 UR16, UR8, 0x1c180, URZ ;  /* 0x0001c18008107890 */ /* 0x000fc4000fffe03f */
[----:B------:R-:W-:Y:S01]  /*acd0*/  UIADD3 UR8, UR8, 0x24180, URZ ;  /* 0x0002418008087890 */ /* 0x000fe2000fffe03f */
[----:B------:R-:W-:Y:S01]  /*ace0*/  SEL R10, RZ, 0x1, P1 ;  /* 0x00000001ff0a7807 */ /* 0x000fe20000800000 */
[----:B------:R-:W-:Y:S01]  /*acf0*/  UMOV UR15, 0x10000000 ;  /* 0x10000000000f7882 */ /* 0x000fe20000000000 */
[----:B------:R-:W-:Y:S01]  /*ad00*/  UMOV UR25, UR33 ;  /* 0x0000002100197c82 */ /* 0x000fe20008000000 */
[----:B------:R-:W-:Y:S01]  /*ad10*/  UMOV UR28, UR36 ;  /* 0x00000024001c7c82 */ /* 0x000fe20008000000 */
[----:B------:R-:W-:Y:S01]  /*ad20*/  UMOV UR27, UR35 ;  /* 0x00000023001b7c82 */ /* 0x000fe20008000000 */
[----:B------:R-:W-:Y:S01]  /*ad30*/  UMOV UR17, UR33 ;  /* 0x0000002100117c82 */ /* 0x000fe20008000000 */
[----:B------:R-:W-:Y:S01]  /*ad40*/  UMOV UR18, UR34 ;  /* 0x0000002200127c82 */ /* 0x000fe20008000000 */
[----:B------:R-:W-:Y:S01]  /*ad50*/  UMOV UR20, UR36 ;  /* 0x0000002400147c82 */ /* 0x000fe20008000000 */
[----:B------:R0:W-:Y:S01]  /*ad60*/  UTMALDG.3D [UR32], [UR6], desc[UR14] ;  /* 0x00000e20060075b4 */ /* 0x0001e20008011000 */
[----:B------:R-:W-:Y:S01]  /*ad70*/  UMOV UR9, UR33 ;  /* 0x0000002100097c82 */ /* 0x000fe20008000000 */
[----:B------:R-:W-:Y:S01]  /*ad80*/  UMOV UR11, UR19 ;  /* 0x00000013000b7c82 */ /* 0x000fe20008000000 */
[----:B------:R-:W-:Y:S01]  /*ad90*/  UMOV UR12, UR36 ;  /* 0x00000024000c7c82 */ /* 0x000fe20008000000 */
[----:B------:R-:W-:Y:S01]  /*ada0*/  UMOV UR10, UR26 ;  /* 0x0000001a000a7c82 */ /* 0x000fe20008000000 */
[----:B------:R-:W-:-:S02]  /*adb0*/  LOP3.LUT R3, R3, R10, RZ, 0x3c, !PT ;  /* 0x0000000a03037212 */ /* 0x000fc400078e3cff */
[----:B------:R-:W-:Y:S01]  /*adc0*/  SEL R4, R4, RZ, P1 ;  /* 0x000000ff04047207 */ /* 0x000fe20000800000 */
[----:B------:R0:W-:Y:S01]  /*add0*/  UTMALDG.3D [UR24], [UR6], desc[UR14] ;  /* 0x00000e18060075b4 */ /* 0x0001e20008011000 */
[----:B------:R0:W-:Y:S01]  /*ade0*/  UTMALDG.3D [UR16], [UR30], desc[UR14] ;  /* 0x00000e101e0075b4 */ /* 0x0001e20008011000 */
[----:B------:R0:W-:Y:S02]  /*adf0*/  UTMALDG.3D [UR8], [UR30], desc[UR14] ;  /* 0x00000e081e0075b4 */ /* 0x0001e40008011000 */
[----:B0-----:R-:W-:Y:S05]  /*ae00*/  @P3 BRA `(.L_x_298) ;  /* 0xfffffffc00183947 */ /* 0x001fea000383ffff */
.L_x_294:
[----:B------:R-:W-:Y:S05]  /*ae10*/  BSYNC B1 ;  /* 0x0000000000017941 */ /* 0x000fea0003800000 */
.L_x_293:
[----:B------:R-:W2:Y:S01]  /*ae20*/  LDL.64 R10, [R1] ;  /* 0x00000000010a7983 */ /* 0x000ea20000100a00 */
[----:B------:R-:W-:Y:S01]  /*ae30*/  LOP3.LUT P4, RZ, R8, 0xff, RZ, 0xc0, !PT ;  /* 0x000000ff08ff7812 */ /* 0x000fe2000788c0ff */
[----:B------:R-:W-:Y:S01]  /*ae40*/  VIADD R4, R7, UR40 ;  /* 0x0000002807047c36 */ /* 0x000fe20008000000 */
[----:B------:R-:W-:Y:S01]  /*ae50*/  ULDC.64 UR6, c[0x0][0x650] ;  /* 0x0001940000067ab9 */ /* 0x000fe20000000a00 */
[----:B------:R-:W-:Y:S01]  /*ae60*/  IMAD.U32 R7, RZ, RZ, UR40 ;  /* 0x00000028ff077e24 */ /* 0x000fe2000f8e00ff */
[----:B------:R-:W-:Y:S01]  /*ae70*/  UISETP.GE.U32.AND UP0, UPT, UR40, 0x7, UPT ;  /* 0x000000072800788c */ /* 0x000fe2000bf06070 */
[C---:B------:R-:W-:Y:S01]  /*ae80*/  IMAD.WIDE.U32 R2, R4.reuse, 0x24924925, RZ ;  /* 0x2492492504027825 */ /* 0x040fe200078e00ff */
[C---:B------:R-:W-:Y:S01]  /*ae90*/  ISETP.GT.U32.AND P1, PT, R4.reuse, 0x6, PT ;  /* 0x000000060400780c */ /* 0x040fe20003f24070 */
[----:B------:R-:W-:Y:S02]  /*aea0*/  BSSY B1, `(.L_x_299) ;  /* 0x000006f000017945 */ /* 0x000fe40003800000 */
[----:B------:R-:W-:Y:S01]  /*aeb0*/  IMAD.IADD R2, R4, 0x1, -R3 ;  /* 0x0000000104027824 */ /* 0x000fe200078e0a03 */
[----:B------:R-:W-:Y:S01]  /*aec0*/  ISETP.LT.U32.AND P1, PT, R7, 0x7, P1 ;  /* 0x000000070700780c */ /* 0x000fe20000f21070 */
[----:B------:R-:W-:Y:S01]  /*aed0*/  IMAD.MOV.U32 R19, RZ, RZ, -0x1 ;  /* 0xffffffffff137424 */ /* 0x000fe200078e00ff */
[----:B------:R-:W-:Y:S01]  /*aee0*/  PLOP3.LUT P3, PT, PT, PT, UP0, 0x80, 0x0 ;  /* 0x000000000000781c */ /* 0x000fe20003f6f008 */
[----:B------:R-:W0:Y:S01]  /*aef0*/  @P4 S2R R8, SR_CgaCtaId ;  /* 0x0000000000084919 */ /* 0x000e220000008800 */
[----:B------:R-:W-:Y:S01]  /*af00*/  @P4 MOV R5, 0x400 ;  /* 0x0000040000054802 */ /* 0x000fe20000000f00 */
[----:B------:R-:W-:Y:S01]  /*af10*/  IMAD.MOV.U32 R22, RZ, RZ, -0x1 ;  /* 0xffffffffff167424 */ /* 0x000fe200078e00ff */
[----:B------:R-:W-:-:S02]  /*af20*/  LEA.HI R2, R2, R3, RZ, 0x1f ;  /* 0x0000000302027211 */ /* 0x000fc400078ff8ff */
[----:B------:R-:W-:Y:S02]  /*af30*/  PRMT R3, RZ, 0x7610, R3 ;  /* 0x00007610ff037816 */ /* 0x000fe40000000003 */
[----:B------:R-:W-:Y:S01]  /*af40*/  SHF.R.U32.HI R7, RZ, 0x2, R2 ;  /* 0x00000002ff077819 */ /* 0x000fe20000011602 */
[----:B------:R-:W-:Y:S01]  /*af50*/  IMAD.MOV.U32 R2, RZ, RZ, -0x1 ;  /* 0xffffffffff027424 */ /* 0x000fe200078e00ff */
[----:B0-----:R-:W-:Y:S02]  /*af60*/  @P4 LEA R8, R8, R5, 0x18 ;  /* 0x0000000508084211 */ /* 0x001fe400078ec0ff */
[----:B------:R-:W-:Y:S02]  /*af70*/  SEL R5, RZ, 0x1, !P1 ;  /* 0x00000001ff057807 */ /* 0x000fe40004800000 */
[----:B------:R0:W-:Y:S02]  /*af80*/  @P4 SYNCS.ARRIVE.TRANS64.A1T0 RZ, [R8+URZ+0xa8], RZ ;  /* 0x0000a8ff08ff49a7 */ /* 0x0001e4000810003f */
[----:B------:R-:W-:-:S04]  /*af90*/  LOP3.LUT R0, R0, R5, RZ, 0x3c, !PT ;  /* 0x0000000500007212 */ /* 0x000fc800078e3cff */
[----:B------:R-:W-:Y:S01]  /*afa0*/  @P3 LOP3.LUT R0, R0, 0x1, R7, 0x78, !PT ;  /* 0x0000000100003812 */ /* 0x000fe200078e7807 */
[----:B------:R-:W-:Y:S01]  /*afb0*/  IMAD R7, R7, -0x7, R4 ;  /* 0xfffffff907077824 */ /* 0x000fe200078e0204 */
[----:B0-----:R-:W-:Y:S02]  /*afc0*/  PRMT R8, RZ, 0x7610, R8 ;  /* 0x00007610ff087816 */ /* 0x001fe40000000008 */
[----:B--2---:R-:W-:-:S05]  /*afd0*/  IADD3 R18, P1, R18, R10, RZ ;  /* 0x0000000a12127210 */ /* 0x004fca0007f3e0ff */
[----:B------:R-:W-:Y:S01]  /*afe0*/  IMAD.X R17, R17, 0x1, R23, P1 ;  /* 0x0000000111117824 */ /* 0x000fe200008e0617 */
[----:B------:R-:W-:-:S04]  /*aff0*/  ISETP.GE.U32.AND P1, PT, R18, UR6, PT ;  /* 0x0000000612007c0c */ /* 0x000fc8000bf26070 */
[----:B------:R-:W-:-:S13]  /*b000*/  ISETP.GE.U32.AND.EX P1, PT, R17, UR7, PT, P1 ;  /* 0x0000000711007c0c */ /* 0x000fda000bf26110 */
[----:B------:R-:W-:Y:S05]  /*b010*/  @P1 BRA `(.L_x_300) ;  /* 0x00000004005c1947 */ /* 0x000fea0003800000 */
[----:B------:R-:W0:Y:S01]  /*b020*/  S2R R11, SR_CTAID.X ;  /* 0x00000000000b7919 */ /* 0x000e220000002500 */
[----:B------:R-:W-:Y:S01]  /*b030*/  ULDC.64 UR6, c[0x0][0x628] ;  /* 0x00018a0000067ab9 */ /* 0x000fe20000000a00 */
[----:B------:R-:W1:Y:S01]  /*b040*/  LDC R12, c[0x0][0x144] ;  /* 0x00005100ff0c7b82 */ /* 0x000e620000000800 */
[----:B------:R-:W-:Y:S01]  /*b050*/  ISETP.NE.U32.AND P1, PT, RZ, UR6, PT ;  /* 0x00000006ff007c0c */ /* 0x000fe2000bf25070 */
[----:B------:R-:W2:Y:S01]  /*b060*/  S2R R9, SR_CTAID.Y ;  /* 0x0000000000097919 */ /* 0x000ea20000002600 */
[----:B------:R-:W-:Y:S01]  /*b070*/  ULDC UR8, c[0x0][0x150] ;  /* 0x0000540000087ab9 */ /* 0x000fe20000000800 */
[----:B------:R-:W-:Y:S01]  /*b080*/  ULDC UR9, c[0x0][0x630] ;  /* 0x00018c0000097ab9 */ /* 0x000fe20000000800 */
[----:B------:R-:W-:Y:S01]  /*b090*/  ISETP.NE.AND.EX P1, PT, RZ, UR7, PT, P1 ;  /* 0x00000007ff007c0c */ /* 0x000fe2000bf25310 */
[----:B------:R-:W-:Y:S01]  /*b0a0*/  IMAD.MOV.U32 R2, RZ, RZ, R18 ;  /* 0x000000ffff027224 */ /* 0x000fe200078e0012 */
[----:B0-----:R-:W-:-:S05]  /*b0b0*/  I2FP.F32.U32 R3, R11 ;  /* 0x0000000b00037245 */ /* 0x001fca0000201000 */
[----:B------:R-:W-:Y:S01]  /*b0c0*/  FMUL R14, R3, UR8 ;  /* 0x00000008030e7c20 */ /* 0x000fe20008400000 */
[----:B------:R-:W-:-:S05]  /*b0d0*/  IMAD.MOV.U32 R3, RZ, RZ, R17 ;  /* 0x000000ffff037224 */ /* 0x000fca00078e0011 */
[----:B--2---:R-:W-:Y:S05]  /*b0e0*/  @!P1 BRA `(.L_x_301) ;  /* 0x0000000000289947 */ /* 0x004fea0003800000 */
[----:B------:R-:W-:Y:S02]  /*b0f0*/  ULDC UR8, c[0x0][0x634] ;  /* 0x00018d0000087ab9 */ /* 0x000fe40000000800 */
[----:B------:R-:W-:-:S05]  /*b100*/  IADD3 R3, P1, R18, UR8, RZ ;  /* 0x0000000812037c10 */ /* 0x000fca000ff3e0ff */
[----:B------:R-:W-:-:S04]  /*b110*/  IMAD.X R13, RZ, RZ, R17, P1 ;  /* 0x000000ffff0d7224 */ /* 0x000fc800008e0611 */
[----:B------:R-:W-:-:S04]  /*b120*/  IMAD.WIDE.U32 R4, R13, UR6, RZ ;  /* 0x000000060d047c25 */ /* 0x000fc8000f8e00ff */
[----:B------:R-:W-:-:S04]  /*b130*/  IMAD.WIDE.U32 R4, P1, R3, UR7, R4 ;  /* 0x0000000703047c25 */ /* 0x000fc8000f820004 */
[----:B------:R-:W-:-:S04]  /*b140*/  IMAD.WIDE.U32 R2, R3, UR6, RZ ;  /* 0x0000000603027c25 */ /* 0x000fc8000f8e00ff */
[----:B------:R-:W-:Y:S01]  /*b150*/  IMAD.MOV.U32 R2, RZ, RZ, R5 ;  /* 0x000000ffff027224 */ /* 0x000fe200078e0005 */
[----:B------:R-:W-:Y:S01]  /*b160*/  IADD3 RZ, P3, R3, R4, RZ ;  /* 0x0000000403ff7210 */ /* 0x000fe20007f7e0ff */
[----:B------:R-:W-:-:S04]  /*b170*/  IMAD.X R3, RZ, RZ, RZ, P1 ;  /* 0x000000ffff037224 */ /* 0x000fc800008e06ff */
[----:B------:R-:W-:-:S08]  /*b180*/  IMAD.WIDE.U32.X R2, R13, UR7, R2, P3 ;  /* 0x000000070d027c25 */ /* 0x000fd000098e0402 */
.L_x_301:
[--C-:B------:R-:W-:Y:S01]  /*b190*/  SHF.R.U64 R10, R2, UR9, R3.reuse ;  /* 0x00000009020a7c19 */ /* 0x100fe20008001203 */
[----:B------:R-:W0:Y:S01]  /*b1a0*/  F2I.U32.TRUNC.NTZ R14, R14 ;  /* 0x0000000e000e7305 */ /* 0x000e22000020f000 */
[----:B------:R-:W-:Y:S01]  /*b1b0*/  SHF.R.U32.HI R2, RZ, UR9, R3 ;  /* 0x00000009ff027c19 */ /* 0x000fe20008011603 */
[----:B------:R-:W-:Y:S01]  /*b1c0*/  ULDC.64 UR6, c[0x0][0x620] ;  /* 0x0001880000067ab9 */ /* 0x000fe20000000a00 */
[----:B------:R-:W-:Y:S01]  /*b1d0*/  IADD3 R5, P1, RZ, -R10, RZ ;  /* 0x8000000aff057210 */ /* 0x000fe20007f3e0ff */
[----:B------:R-:W-:Y:S01]  /*b1e0*/  IMAD.MOV.U32 R3, RZ, RZ, R17 ;  /* 0x000000ffff037224 */ /* 0x000fe200078e0011 */
[----:B------:R-:W-:-:S03]  /*b1f0*/  ULDC.64 UR8, c[0x0][0x640] ;  /* 0x0001900000087ab9 */ /* 0x000fc60000000a00 */
[----:B------:R-:W-:Y:S01]  /*b200*/  IMAD.X R2, RZ, RZ, ~R2, P1 ;  /* 0x000000ffff027224 */ /* 0x000fe200008e0e02 */
[----:B------:R-:W-:-:S03]  /*b210*/  ISETP.NE.U32.AND P1, PT, RZ, UR8, PT ;  /* 0x00000008ff007c0c */ /* 0x000fc6000bf25070 */
[----:B------:R-:W-:Y:S01]  /*b220*/  IMAD R4, R2, UR6, RZ ;  /* 0x0000000602047c24 */ /* 0x000fe2000f8e02ff */
[----:B------:R-:W-:Y:S01]  /*b230*/  ISETP.NE.AND.EX P1, PT, RZ, UR9, PT, P1 ;  /* 0x00000009ff007c0c */ /* 0x000fe2000bf25310 */
[----:B------:R-:W-:-:S04]  /*b240*/  IMAD.MOV.U32 R2, RZ, RZ, R18 ;  /* 0x000000ffff027224 */ /* 0x000fc800078e0012 */
[----:B------:R-:W-:Y:S01]  /*b250*/  IMAD.WIDE.U32 R2, R5, UR6, R2 ;  /* 0x0000000605027c25 */ /* 0x000fe2000f8e0002 */
[----:B------:R-:W-:-:S03]  /*b260*/  ULDC UR6, c[0x0][0x618] ;  /* 0x0001860000067ab9 */ /* 0x000fc60000000800 */
[----:B------:R-:W-:Y:S01]  /*b270*/  IMAD R5, R5, UR7, R4 ;  /* 0x0000000705057c24 */ /* 0x000fe2000f8e0204 */
[----:B------:R-:W-:Y:S01]  /*b280*/  ULDC UR7, c[0x0][0x154] ;  /* 0x0000550000077ab9 */ /* 0x000fe20000000800 */
[----:B0-----:R-:W-:Y:S02]  /*b290*/  IMAD.MOV R4, RZ, RZ, -R14 ;  /* 0x000000ffff047224 */ /* 0x001fe400078e0a0e */
[----:B------:R-:W0:Y:S01]  /*b2a0*/  LDC R14, c[0x0][0x148] ;  /* 0x00005200ff0e7b82 */ /* 0x000e220000000800 */
[----:B------:R-:W-:Y:S02]  /*b2b0*/  IMAD.IADD R3, R3, 0x1, R5 ;  /* 0x0000000103037824 */ /* 0x000fe400078e0205 */
[----:B-1----:R-:W-:Y:S01]  /*b2c0*/  IMAD R11, R12, R4, R11 ;  /* 0x000000040c0b7224 */ /* 0x002fe200078e020b */
[----:B------:R-:W-:Y:S02]  /*b2d0*/  I2FP.F32.U32 R4, R9 ;  /* 0x0000000900047245 */ /* 0x000fe40000201000 */
[----:B------:R-:W-:-:S02]  /*b2e0*/  SHF.R.U64 R12, R2, UR6, R3 ;  /* 0x00000006020c7c19 */ /* 0x000fc40008001203 */
[----:B------:R-:W-:Y:S01]  /*b2f0*/  SHF.R.U32.HI R3, RZ, UR6, R3 ;  /* 0x00000006ff037c19 */ /* 0x000fe20008011603 */
[----:B------:R-:W-:Y:S01]  /*b300*/  FMUL R4, R4, UR7 ;  /* 0x0000000704047c20 */ /* 0x000fe20008400000 */
[----:B------:R-:W-:Y:S02]  /*b310*/  ULDC UR6, c[0x0][0x608] ;  /* 0x0001820000067ab9 */ /* 0x000fe40000000800 */
[--C-:B------:R-:W-:Y:S01]  /*b320*/  SHF.R.U64 R15, R12, UR6, R3.reuse ;  /* 0x000000060c0f7c19 */ /* 0x100fe20008001203 */
[----:B------:R1:W2:Y:S01]  /*b330*/  F2I.U32.TRUNC.NTZ R20, R4 ;  /* 0x0000000400147305 */ /* 0x0002a2000020f000 */
[----:B------:R-:W-:Y:S01]  /*b340*/  SHF.R.U32.HI R2, RZ, UR6, R3 ;  /* 0x00000006ff027c19 */ /* 0x000fe20008011603 */
[----:B------:R-:W-:-:S03]  /*b350*/  ULDC UR6, c[0x0][0x658] ;  /* 0x0001960000067ab9 */ /* 0x000fc60000000800 */
[--C-:B------:R-:W-:Y:S02]  /*b360*/  SHF.R.U64 R13, R15, UR6, R2.reuse ;  /* 0x000000060f0d7c19 */ /* 0x100fe40008001202 */
[----:B------:R-:W-:-:S03]  /*b370*/  SHF.R.U32.HI R19, RZ, UR6, R2 ;  /* 0x00000006ff137c19 */ /* 0x000fc60008011602 */
[----:B------:R-:W-:Y:S02]  /*b380*/  IMAD.MOV.U32 R2, RZ, RZ, R13 ;  /* 0x000000ffff027224 */ /* 0x000fe400078e000d */
[----:B------:R-:W-:Y:S01]  /*b390*/  IMAD.MOV.U32 R3, RZ, RZ, R19 ;  /* 0x000000ffff037224 */ /* 0x000fe200078e0013 */
[----:B-1----:R-:W-:Y:S06]  /*b3a0*/  @!P1 BRA `(.L_x_302) ;  /* 0x0000000000289947 */ /* 0x002fec0003800000 */
        /* <DEDUP_REMOVED lines=10> */
.L_x_302:
[----:B------:R-:W1:Y:S01]  /*b450*/  LDC R4, c[0x0][0x65c] ;  /* 0x00019700ff047b82 */ /* 0x000e620000000800 */
[----:B------:R-:W-:Y:S01]  /*b460*/  ULDC UR6, c[0x0][0x648] ;  /* 0x0001920000067ab9 */ /* 0x000fe20000000800 */
[----:B------:R-:W-:Y:S01]  /*b470*/  LOP3.LUT R15, R15, UR5, RZ, 0xc0, !PT ;  /* 0x000000050f0f7c12 */ /* 0x000fe2000f8ec0ff */
[----:B--2---:R-:W-:Y:S01]  /*b480*/  IMAD.MOV R20, RZ, RZ, -R20 ;  /* 0x000000ffff147224 */ /* 0x004fe200078e0a14 */
[----:B------:R-:W-:Y:S01]  /*b490*/  SHF.R.U64 R2, R2, UR6, R3 ;  /* 0x0000000602027c19 */ /* 0x000fe20008001203 */
[----:B------:R-:W-:Y:S01]  /*b4a0*/  ULDC UR6, c[0x0][0x638] ;  /* 0x00018e0000067ab9 */ /* 0x000fe20000000800 */
[----:B------:R-:W-:Y:S01]  /*b4b0*/  LOP3.LUT R12, R12, UR4, RZ, 0xc0, !PT ;  /* 0x000000040c0c7c12 */ /* 0x000fe2000f8ec0ff */
[----:B------:R-:W-:Y:S01]  /*b4c0*/  ULDC UR7, c[0x0][0x610] ;  /* 0x0001840000077ab9 */ /* 0x000fe20000000800 */
[----:B------:R-:W-:Y:S01]  /*b4d0*/  IMAD.MOV.U32 R3, RZ, RZ, 0x1 ;  /* 0x00000001ff037424 */ /* 0x000fe200078e00ff */
[----:B-1----:R-:W-:Y:S01]  /*b4e0*/  ISETP.NE.AND P1, PT, R4, 0x1, PT ;  /* 0x000000010400780c */ /* 0x002fe20003f25270 */
[----:B------:R-:W-:-:S02]  /*b4f0*/  IMAD.MOV R4, RZ, RZ, -R2 ;  /* 0x000000ffff047224 */ /* 0x000fc400078e0a02 */
[----:B------:R-:W-:Y:S02]  /*b500*/  IMAD R2, R2, UR13, R15 ;  /* 0x0000000d02027c24 */ /* 0x000fe4000f8e020f */
[----:B------:R-:W-:Y:S01]  /*b510*/  IMAD R13, R4, UR6, R13 ;  /* 0x00000006040d7c24 */ /* 0x000fe2000f8e020d */
[----:B------:R-:W-:-:S07]  /*b520*/  ULDC UR6, c[0x0][0x600] ;  /* 0x0001800000067ab9 */ /* 0x000fce0000000800 */
[----:B0-----:R-:W-:-:S04]  /*b530*/  @P1 IMAD R11, R14, R20, R9 ;  /* 0x000000140e0b1224 */ /* 0x001fc800078e0209 */
[----:B------:R-:W-:Y:S02]  /*b540*/  IMAD R11, R2, UR7, R11 ;  /* 0x00000007020b7c24 */ /* 0x000fe4000f8e020b */
[----:B------:R-:W-:-:S05]  /*b550*/  IMAD R2, R13, UR6, R12 ;  /* 0x000000060d027c24 */ /* 0x000fca000f8e020c */
[----:B------:R-:W-:Y:S02]  /*b560*/  SEL R22, R2, R11, !P1 ;  /* 0x0000000b02167207 */ /* 0x000fe40004800000 */
[----:B------:R-:W-:Y:S01]  /*b570*/  SEL R19, R11, R2, !P1 ;  /* 0x000000020b137207 */ /* 0x000fe20004800000 */
[----:B------:R-:W-:-:S07]  /*b580*/  IMAD.MOV.U32 R2, RZ, RZ, R10 ;  /* 0x000000ffff027224 */ /* 0x000fce00078e000a */
.L_x_300:
[----:B------:R-:W-:Y:S05]  /*b590*/  BSYNC B1 ;  /* 0x0000000000017941 */ /* 0x000fea0003800000 */
.L_x_299:
[----:B------:R-:W-:-:S13]  /*b5a0*/  LOP3.LUT P1, RZ, R3, 0xff, RZ, 0xc0, !PT ;  /* 0x000000ff03ff7812 */ /* 0x000fda000782c0ff */
[----:B------:R-:W-:Y:S05]  /*b5b0*/  @P1 BRA `(.L_x_303) ;  /* 0xfffffff000f81947 */ /* 0x000fea000383ffff */
[----:B------:R-:W-:Y:S05]  /*b5c0*/  BSYNC B0 ;  /* 0x0000000000007941 */ /* 0x000fea0003800000 */
.L_x_291:
[----:B------:R-:W-:-:S03]  /*b5d0*/  UMOV UR6, 0xffffffff ;  /* 0xffffffff00067882 */ /* 0x000fc60000000000 */
[----:B------:R-:W-:Y:S05]  /*b5e0*/  BRA.DIV UR6, `(.L_x_304) ;  /* 0x0000000606ac7947 */ /* 0x000fea000b800000 */
[----:B------:R-:W-:-:S13]  /*b5f0*/  ELECT P6, URZ, PT ;  /* 0x00000000003f782f */ /* 0x000fda00038c0000 */
.L_x_323:
[----:B------:R-:W-:Y:S04]  /*b600*/  BSSY B0, `(.L_x_305) ;  /* 0x0000046000007945 */ /* 0x000fe80003800000 */
[----:B------:R-:W-:Y:S05]  /*b610*/  @!P6 BRA `(.L_x_306) ;  /* 0x000000040010e947 */ /* 0x000fea0003800000 */
[----:B------:R-:W-:-:S04]  /*b620*/  LOP3.LUT R16, R16, 0x2, RZ, 0xfc, !PT ;  /* 0x0000000210107812 */ /* 0x000fc800078efcff */
[----:B------:R-:W-:-:S13]  /*b630*/  ISETP.NE.AND P0, PT, R16, 0x3, PT ;  /* 0x000000031000780c */ /* 0x000fda0003f05270 */
[----:B------:R-:W-:Y:S05]  /*b640*/  @!P0 BRA `(.L_x_307) ;  /* 0x0000000000048947 */ /* 0x000fea0003800000 */
[----:B------:R-:W-:Y:S01]  /*b650*/  BPT.TRAP 0x1 ;  /* 0x000000040000795c */ /* 0x000fe20000300000 */
.L_x_307:
[----:B------:R-:W0:Y:S01]  /*b660*/  S2R R3, SR_CgaCtaId ;  /* 0x0000000000037919 */ /* 0x000e220000008800 */
[----:B------:R-:W-:Y:S02]  /*b670*/  MOV R2, 0x400 ;  /* 0x0000040000027802 */ /* 0x000fe40000000f00 */
[----:B------:R-:W-:Y:S02]  /*b680*/  SHF.L.U32 R4, R0, 0x1f, RZ ;  /* 0x0000001f00047819 */ /* 0x000fe400000006ff */
[----:B0-----:R-:W-:-:S05]  /*b690*/  LEA R2, R3, R2, 0x18 ;  /* 0x0000000203027211 */ /* 0x001fca00078ec0ff */
[----:B------:R-:W-:-:S04]  /*b6a0*/  VIADD R2, R2, 0x38 ;  /* 0x0000003802027836 */ /* 0x000fc80000000000 */
[C---:B------:R-:W-:Y:S02]  /*b6b0*/  IMAD R9, R7.reuse, 0x8, R2 ;  /* 0x0000000807097824 */ /* 0x040fe400078e0202 */
[----:B------:R-:W-:Y:S02]  /*b6c0*/  VIADD R7, R7, 0x1 ;  /* 0x0000000107077836 */ /* 0x000fe40000000000 */
[----:B------:R-:W0:Y:S03]  /*b6d0*/  SYNCS.PHASECHK.TRANS64.TRYWAIT P0, [R9+URZ], R4 ;  /* 0x00000004090075a7 */ /* 0x000e26000800017f */
[----:B------:R-:W-:-:S04]  /*b6e0*/  ISETP.NE.AND P1, PT, R7, 0x7, PT ;  /* 0x000000070700780c */ /* 0x000fc80003f25270 */
[----:B------:R-:W-:Y:S02]  /*b6f0*/  SEL R3, RZ, 0x1, P1 ;  /* 0x00000001ff037807 */ /* 0x000fe40000800000 */
[----:B------:R-:W-:Y:S02]  /*b700*/  SEL R7, R7, RZ, P1 ;  /* 0x000000ff07077207 */ /* 0x000fe40000800000 */
[----:B------:R-:W-:-:S03]  /*b710*/  LOP3.LUT R6, R0, R3, RZ, 0x3c, !PT ;  /* 0x0000000300067212 */ /* 0x000fc600078e3cff */
[----:B------:R-:W-:Y:S01]  /*b720*/  IMAD R8, R7, 0x8, R2 ;  /* 0x0000000807087824 */ /* 0x000fe200078e0202 */
[----:B------:R-:W-:Y:S01]  /*b730*/  SHF.L.U32 R5, R6, 0x1f, RZ ;  /* 0x0000001f06057819 */ /* 0x000fe200000006ff */
[----:B0-----:R-:W-:Y:S06]  /*b740*/  @!P0 BRA `(.L_x_308) ;  /* 0x0000000400748947 */ /* 0x001fec0003800000 */
.L_x_324:
[----:B------:R-:W1:Y:S01]  /*b750*/  SYNCS.PHASECHK.TRANS64.TRYWAIT P0, [R8+URZ], R5 ;  /* 0x00000005080075a7 */ /* 0x000e62000800017f */
[----:B------:R-:W-:-:S05]  /*b760*/  VIADD R0, R7, 0x1 ;  /* 0x0000000107007836 */ /* 0x000fca0000000000 */
[----:B------:R-:W-:-:S04]  /*b770*/  ISETP.NE.AND P1, PT, R0, 0x7, PT ;  /* 0x000000070000780c */ /* 0x000fc80003f25270 */
[----:B------:R-:W-:Y:S02]  /*b780*/  SEL R3, RZ, 0x1, P1 ;  /* 0x00000001ff037807 */ /* 0x000fe40000800000 */
[----:B------:R-:W-:Y:S02]  /*b790*/  SEL R7, R0, RZ, P1 ;  /* 0x000000ff00077207 */ /* 0x000fe40000800000 */
[----:B------:R-:W-:-:S03]  /*b7a0*/  LOP3.LUT R6, R6, R3, RZ, 0x3c, !PT ;  /* 0x0000000306067212 */ /* 0x000fc600078e3cff */
[----:B0-----:R-:W-:Y:S01]  /*b7b0*/  IMAD R9, R7, 0x8, R2 ;  /* 0x0000000807097824 */ /* 0x001fe200078e0202 */
[----:B------:R-:W-:Y:S01]  /*b7c0*/  SHF.L.U32 R4, R6, 0x1f, RZ ;  /* 0x0000001f06047819 */ /* 0x000fe200000006ff */
[----:B-1----:R-:W-:Y:S06]  /*b7d0*/  @!P0 BRA `(.L_x_309) ;  /* 0x0000000400648947 */ /* 0x002fec0003800000 */
.L_x_325:
        /* <DEDUP_REMOVED lines=9> */
.L_x_326:
        /* <DEDUP_REMOVED lines=9> */
.L_x_327:
[----:B------:R-:W1:Y:S01]  /*b900*/  SYNCS.PHASECHK.TRANS64.TRYWAIT P0, [R9+URZ], R4 ;  /* 0x00000004090075a7 */ /* 0x000e62000800017f */
[----:B------:R-:W-:-:S05]  /*b910*/  VIADD R0, R7, 0x1 ;  /* 0x0000000107007836 */ /* 0x000fca0000000000 */
[----:B------:R-:W-:-:S04]  /*b920*/  ISETP.NE.AND P1, PT, R0, 0x7, PT ;  /* 0x000000070000780c */ /* 0x000fc80003f25270 */
[----:B------:R-:W-:Y:S02]  /*b930*/  SEL R3, RZ, 0x1, P1 ;  /* 0x00000001ff037807 */ /* 0x000fe40000800000 */
[----:B------:R-:W-:Y:S02]  /*b940*/  SEL R7, R0, RZ, P1 ;  /* 0x000000ff00077207 */ /* 0x000fe40000800000 */
[----:B------:R-:W-:-:S03]  /*b950*/  LOP3.LUT R11, R6, R3, RZ, 0x3c, !PT ;  /* 0x00000003060b7212 */ /* 0x000fc600078e3cff */
[----:B------:R-:W-:Y:S01]  /*b960*/  IMAD R6, R7, 0x8, R2 ;  /* 0x0000000807067824 */ /* 0x000fe200078e0202 */
[----:B0-----:R-:W-:Y:S01]  /*b970*/  SHF.L.U32 R5, R11, 0x1f, RZ ;  /* 0x0000001f0b057819 */ /* 0x001fe200000006ff */
[----:B-1----:R-:W-:Y:S06]  /*b980*/  @!P0 BRA `(.L_x_312) ;  /* 0x0000000400348947 */ /* 0x002fec0003800000 */
.L_x_328:
[----:B------:R-:W1:Y:S01]  /*b990*/  SYNCS.PHASECHK.TRANS64.TRYWAIT P0, [R6+URZ], R5 ;  /* 0x00000005060075a7 */ /* 0x000e62000800017f */
[----:B------:R-:W-:-:S05]  /*b9a0*/  VIADD R0, R7, 0x1 ;  /* 0x0000000107007836 */ /* 0x000fca0000000000 */
[----:B------:R-:W-:-:S04]  /*b9b0*/  ISETP.NE.AND P1, PT, R0, 0x7, PT ;  /* 0x000000070000780c */ /* 0x000fc80003f25270 */
[----:B0-----:R-:W-:Y:S02]  /*b9c0*/  SEL R4, RZ, 0x1, P1 ;  /* 0x00000001ff047807 */ /* 0x001fe40000800000 */
[----:B------:R-:W-:Y:S02]  /*b9d0*/  SEL R3, R0, RZ, P1 ;  /* 0x000000ff00037207 */ /* 0x000fe40000800000 */
[----:B------:R-:W-:Y:S01]  /*b9e0*/  LOP3.LUT R0, R11, R4, RZ, 0x3c, !PT ;  /* 0x000000040b007212 */ /* 0x000fe200078e3cff */
[----:B-1----:R-:W-:Y:S06]  /*b9f0*/  @!P0 BRA `(.L_x_313) ;  /* 0x00000004002c8947 */ /* 0x002fec0003800000 */
.L_x_329:
[----:B------:R-:W-:Y:S01]  /*ba00*/  IMAD R3, R3, 0x8, R2 ;  /* 0x0000000803037824 */ /* 0x000fe200078e0202 */
[----:B------:R-:W-:-:S07]  /*ba10*/  SHF.L.U32 R0, R0, 0x1f, RZ ;  /* 0x0000001f00007819 */ /* 0x000fce00000006ff */
.L_x_314:
[----:B-1----:R1:W2:Y:S02]  /*ba20*/  SYNCS.PHASECHK.TRANS64.TRYWAIT P0, [R3+URZ], R0 ;  /* 0x00000000030075a7 */ /* 0x0022a4000800017f */
[----:B--2---:R-:W-:Y:S05]  /*ba30*/  @!P0 NANOSLEEP.SYNCS 0x989680 ;  /* 0x009896800000895d */ /* 0x004fea0003900000 */
[----:B------:R-:W2:Y:S02]  /*ba40*/  @!P0 SYNCS.PHASECHK.TRANS64 P0, [R3+URZ], R0 ;  /* 0x00000000030085a7 */ /* 0x000ea4000800007f */
[----:B--2---:R-:W-:Y:S05]  /*ba50*/  @!P0 BRA `(.L_x_314) ;  /* 0xfffffffc00f08947 */ /* 0x004fea000383ffff */
.L_x_306:
[----:B------:R-:W-:Y:S05]  /*ba60*/  BSYNC B0 ;  /* 0x0000000000007941 */ /* 0x000fea0003800000 */
.L_x_305:
[----:B------:R-:W-:Y:S05]  /*ba70*/  EXIT ;  /* 0x000000000000794d */ /* 0x000fea0003800000 */
.L_x_15:
[----:B-1----:R1:W2:Y:S02]  /*ba80*/  SYNCS.PHASECHK.TRANS64.TRYWAIT P0, [R159+URZ], R0 ;  /* 0x000000009f0075a7 */ /* 0x0022a4000800017f */
[----:B--2---:R-:W-:Y:S05]  /*ba90*/  @!P0 NANOSLEEP.SYNCS 0x989680 ;  /* 0x009896800000895d */ /* 0x004fea0003900000 */
[----:B------:R-:W2:Y:S02]  /*baa0*/  @!P0 SYNCS.PHASECHK.TRANS64 P0, [R159+URZ], R0 ;  /* 0x000000009f0085a7 */ /* 0x000ea4000800007f */
[----:B--2---:R-:W-:Y:S05]  /*bab0*/  @!P0 BRA `(.L_x_15) ;  /* 0xfffffffc00f08947 */ /* 0x004fea000383ffff */
[----:B------:R-:W-:Y:S05]  /*bac0*/  BRA `(.L_x_315) ;  /* 0xffffff58008c7947 */ /* 0x000fea000383ffff */
.L_x_20:
[----:B--2---:R2:W3:Y:S02]  /*bad0*/  SYNCS.PHASECHK.TRANS64.TRYWAIT P1, [R3+URZ], R0 ;  /* 0x00000000030075a7 */ /* 0x0044e4000802017f */
[----:B---3--:R-:W-:Y:S05]  /*bae0*/  @!P1 NANOSLEEP.SYNCS 0x989680 ;  /* 0x009896800000995d */ /* 0x008fea0003900000 */
[----:B------:R-:W3:Y:S02]  /*baf0*/  @!P1 SYNCS.PHASECHK.TRANS64 P1, [R3+URZ], R0 ;  /* 0x00000000030095a7 */ /* 0x000ee4000802007f */
[----:B---3--:R-:W-:Y:S05]  /*bb00*/  @!P1 BRA `(.L_x_20) ;  /* 0xfffffffc00f09947 */ /* 0x008fea000383ffff */
[----:B------:R-:W-:Y:S05]  /*bb10*/  BRA `(.L_x_19) ;  /* 0xffffff5800f87947 */ /* 0x000fea000383ffff */
.L_x_25:
[----:B--2---:R-:W-:-:S04]  /*bb20*/  IMAD.U32 R4, RZ, RZ, UR8 ;  /* 0x00000008ff047e24 */ /* 0x004fc8000f8e00ff */
[----:B------:R2:W3:Y:S03]  /*bb30*/  SYNCS.PHASECHK.TRANS64.TRYWAIT P1, [R4+URZ], R3 ;  /* 0x00000003040075a7 */ /* 0x0004e6000802017f */
[----:B---3--:R-:W-:Y:S05]  /*bb40*/  @!P1 NANOSLEEP.SYNCS 0x989680 ;  /* 0x009896800000995d */ /* 0x008fea0003900000 */
[----:B------:R-:W3:Y:S02]  /*bb50*/  @!P1 SYNCS.PHASECHK.TRANS64 P1, [R4+URZ], R3 ;  /* 0x00000003040095a7 */ /* 0x000ee4000802007f */
[----:B---3--:R-:W-:Y:S05]  /*bb60*/  @!P1 BRA `(.L_x_25) ;  /* 0xfffffffc00ec9947 */ /* 0x008fea000383ffff */
[----:B------:R-:W-:Y:S05]  /*bb70*/  BRA `(.L_x_24) ;  /* 0xffffff6000547947 */ /* 0x000fea000383ffff */
.L_x_31:
[----:B-1----:R1:W2:Y:S02]  /*bb80*/  SYNCS.PHASECHK.TRANS64.TRYWAIT P0, [R159+URZ+0x10], R0 ;  /* 0x000010009f0075a7 */ /* 0x0022a4000800017f */
[----:B--2---:R-:W-:Y:S05]  /*bb90*/  @!P0 NANOSLEEP.SYNCS 0x989680 ;  /* 0x009896800000895d */ /* 0x004fea0003900000 */
[----:B------:R-:W2:Y:S02]  /*bba0*/  @!P0 SYNCS.PHASECHK.TRANS64 P0, [R159+URZ+0x10], R0 ;  /* 0x000010009f0085a7 */ /* 0x000ea4000800007f */
[----:B--2---:R-:W-:Y:S05]  /*bbb0*/  @!P0 BRA `(.L_x_31) ;  /* 0xfffffffc00f08947 */ /* 0x004fea000383ffff */
[----:B------:R-:W-:Y:S05]  /*bbc0*/  BRA `(.L_x_316) ;  /* 0xffffff6800287947 */ /* 0x000fea000383ffff */
.L_x_292:
[----:B------:R-:W-:Y:S01]  /*bbd0*/  BSSY B1, `(.L_x_317) ;  /* 0x0000006000017945 */ /* 0x000fe20003800000 */
[----:B------:R-:W-:-:S07]  /*bbe0*/  IMAD.MOV.U32 R15, RZ, RZ, -0x1 ;  /* 0xffffffffff0f7424 */ /* 0x000fce00078e00ff */
[----:B-----5:R-:W-:Y:S05]  /*bbf0*/  WARPSYNC.COLLECTIVE R15, `(.L_x_318) ;  /* 0x000000000f0c7348 */ /* 0x020fea0003c00000 */
[----:B------:R-:W-:Y:S02]  /*bc00*/  ELECT P6, UR62, PT ;  /* 0x00000000003e782f */ /* 0x000fe400038c0000 */
[----:B------:R-:W-:Y:S01]  /*bc10*/  MOV R14, UR62 ;  /* 0x0000003e000e7c02 */ /* 0x000fe20008000f00 */
[----:B-----5:R-:W-:Y:S10]  /*bc20*/  ENDCOLLECTIVE ;  /* 0x000000000000791b */ /* 0x020ff40003800000 */
.L_x_318:
[----:B------:R-:W-:Y:S05]  /*bc30*/  BSYNC B1 ;  /* 0x0000000000017941 */ /* 0x000fea0003800000 */
.L_x_317:
[----:B------:R-:W-:Y:S05]  /*bc40*/  BRA `(.L_x_319) ;  /* 0xffffffec00607947 */ /* 0x000fea000383ffff */
.L_x_295:
[----:B0-----:R0:W1:Y:S02]  /*bc50*/  SYNCS.PHASECHK.TRANS64.TRYWAIT P1, [R10+URZ+0x38], R5 ;  /* 0x000038050a0075a7 */ /* 0x001064000802017f */
[----:B-1----:R-:W-:Y:S05]  /*bc60*/  @!P1 NANOSLEEP.SYNCS 0x989680 ;  /* 0x009896800000995d */ /* 0x002fea0003900000 */
[----:B------:R-:W1:Y:S02]  /*bc70*/  @!P1 SYNCS.PHASECHK.TRANS64 P1, [R10+URZ+0x38], R5 ;  /* 0x000038050a0095a7 */ /* 0x000e64000802007f */
[----:B-1----:R-:W-:Y:S05]  /*bc80*/  @!P1 BRA `(.L_x_295) ;  /* 0xfffffffc00f09947 */ /* 0x002fea000383ffff */
[----:B------:R-:W-:Y:S05]  /*bc90*/  BRA `(.L_x_320) ;  /* 0xffffffec00947947 */ /* 0x000fea000383ffff */
.L_x_304:
[----:B------:R-:W-:Y:S01]  /*bca0*/  BSSY B0, `(.L_x_321) ;  /* 0x0000006000007945 */ /* 0x000fe20003800000 */
[----:B------:R-:W-:-:S07]  /*bcb0*/  IMAD.MOV.U32 R15, RZ, RZ, -0x1 ;  /* 0xffffffffff0f7424 */ /* 0x000fce00078e00ff */
[----:B-----5:R-:W-:Y:S05]  /*bcc0*/  WARPSYNC.COLLECTIVE R15, `(.L_x_322) ;  /* 0x000000000f0c7348 */ /* 0x020fea0003c00000 */
[----:B------:R-:W-:Y:S02]  /*bcd0*/  ELECT P6, UR62, PT ;  /* 0x00000000003e782f */ /* 0x000fe400038c0000 */
[----:B------:R-:W-:Y:S01]  /*bce0*/  MOV R14, UR62 ;  /* 0x0000003e000e7c02 */ /* 0x000fe20008000f00 */
[----:B-----5:R-:W-:Y:S10]  /*bcf0*/  ENDCOLLECTIVE ;  /* 0x000000000000791b */ /* 0x020ff40003800000 */
.L_x_322:
[----:B------:R-:W-:Y:S05]  /*bd00*/  BSYNC B0 ;  /* 0x0000000000007941 */ /* 0x000fea0003800000 */
.L_x_321:
[----:B------:R-:W-:Y:S05]  /*bd10*/  BRA `(.L_x_323) ;  /* 0xfffffff800387947 */ /* 0x000fea000383ffff */
.L_x_308:
[----:B0-----:R0:W1:Y:S02]  /*bd20*/  SYNCS.PHASECHK.TRANS64.TRYWAIT P0, [R9+URZ], R4 ;  /* 0x00000004090075a7 */ /* 0x001064000800017f */
[----:B-1----:R-:W-:Y:S05]  /*bd30*/  @!P0 NANOSLEEP.SYNCS 0x989680 ;  /* 0x009896800000895d */ /* 0x002fea0003900000 */
[----:B------:R-:W1:Y:S02]  /*bd40*/  @!P0 SYNCS.PHASECHK.TRANS64 P0, [R9+URZ], R4 ;  /* 0x00000004090085a7 */ /* 0x000e64000800007f */
[----:B-1----:R-:W-:Y:S05]  /*bd50*/  @!P0 BRA `(.L_x_308) ;  /* 0xfffffffc00f08947 */ /* 0x002fea000383ffff */
[----:B------:R-:W-:Y:S05]  /*bd60*/  BRA `(.L_x_324) ;  /* 0xfffffff800787947 */ /* 0x000fea000383ffff */
.L_x_309:
[----:B0-----:R0:W1:Y:S02]  /*bd70*/  SYNCS.PHASECHK.TRANS64.TRYWAIT P0, [R8+URZ], R5 ;  /* 0x00000005080075a7 */ /* 0x001064000800017f */
[----:B-1----:R-:W-:Y:S05]  /*bd80*/  @!P0 NANOSLEEP.SYNCS 0x989680 ;  /* 0x009896800000895d */ /* 0x002fea0003900000 */
[----:B------:R-:W1:Y:S02]  /*bd90*/  @!P0 SYNCS.PHASECHK.TRANS64 P0, [R8+URZ], R5 ;  /* 0x00000005080085a7 */ /* 0x000e64000800007f */
[----:B-1----:R-:W-:Y:S05]  /*bda0*/  @!P0 BRA `(.L_x_309) ;  /* 0xfffffffc00f08947 */ /* 0x002fea000383ffff */
[----:B------:R-:W-:Y:S05]  /*bdb0*/  BRA `(.L_x_325) ;  /* 0xfffffff800887947 */ /* 0x000fea000383ffff */
.L_x_310:
[----:B0-----:R0:W1:Y:S02]  /*bdc0*/  SYNCS.PHASECHK.TRANS64.TRYWAIT P0, [R9+URZ], R4 ;  /* 0x00000004090075a7 */ /* 0x001064000800017f */
[----:B-1----:R-:W-:Y:S05]  /*bdd0*/  @!P0 NANOSLEEP.SYNCS 0x989680 ;  /* 0x009896800000895d */ /* 0x002fea0003900000 */
[----:B------:R-:W1:Y:S02]  /*bde0*/  @!P0 SYNCS.PHASECHK.TRANS64 P0, [R9+URZ], R4 ;  /* 0x00000004090085a7 */ /* 0x000e64000800007f */
[----:B-1----:R-:W-:Y:S05]  /*bdf0*/  @!P0 BRA `(.L_x_310) ;  /* 0xfffffffc00f08947 */ /* 0x002fea000383ffff */
[----:B------:R-:W-:Y:S05]  /*be00*/  BRA `(.L_x_326) ;  /* 0xfffffff800987947 */ /* 0x000fea000383ffff */
.L_x_311:
[----:B0-----:R0:W1:Y:S02]  /*be10*/  SYNCS.PHASECHK.TRANS64.TRYWAIT P0, [R8+URZ], R5 ;  /* 0x00000005080075a7 */ /* 0x001064000800017f */
[----:B-1----:R-:W-:Y:S05]  /*be20*/  @!P0 NANOSLEEP.SYNCS 0x989680 ;  /* 0x009896800000895d */ /* 0x002fea0003900000 */
[----:B------:R-:W1:Y:S02]  /*be30*/  @!P0 SYNCS.PHASECHK.TRANS64 P0, [R8+URZ], R5 ;  /* 0x00000005080085a7 */ /* 0x000e64000800007f */
[----:B-1----:R-:W-:Y:S05]  /*be40*/  @!P0 BRA `(.L_x_311) ;  /* 0xfffffffc00f08947 */ /* 0x002fea000383ffff */
[----:B------:R-:W-:Y:S05]  /*be50*/  BRA `(.L_x_327) ;  /* 0xfffffff800a87947 */ /* 0x000fea000383ffff */
.L_x_312:
[----:B0-----:R0:W1:Y:S02]  /*be60*/  SYNCS.PHASECHK.TRANS64.TRYWAIT P0, [R9+URZ], R4 ;  /* 0x00000004090075a7 */ /* 0x001064000800017f */
[----:B-1----:R-:W-:Y:S05]  /*be70*/  @!P0 NANOSLEEP.SYNCS 0x989680 ;  /* 0x009896800000895d */ /* 0x002fea0003900000 */
[----:B------:R-:W1:Y:S02]  /*be80*/  @!P0 SYNCS.PHASECHK.TRANS64 P0, [R9+URZ], R4 ;  /* 0x00000004090085a7 */ /* 0x000e64000800007f */
[----:B-1----:R-:W-:Y:S05]  /*be90*/  @!P0 BRA `(.L_x_312) ;  /* 0xfffffffc00f08947 */ /* 0x002fea000383ffff */
[----:B------:R-:W-:Y:S05]  /*bea0*/  BRA `(.L_x_328) ;  /* 0xfffffff800b87947 */ /* 0x000fea000383ffff */
.L_x_313:
[----:B0-----:R0:W1:Y:S02]  /*beb0*/  SYNCS.PHASECHK.TRANS64.TRYWAIT P0, [R6+URZ], R5 ;  /* 0x00000005060075a7 */ /* 0x001064000800017f */
[----:B-1----:R-:W-:Y:S05]  /*bec0*/  @!P0 NANOSLEEP.SYNCS 0x989680 ;  /* 0x009896800000895d */ /* 0x002fea0003900000 */
[----:B------:R-:W1:Y:S02]  /*bed0*/  @!P0 SYNCS.PHASECHK.TRANS64 P0, [R6+URZ], R5 ;  /* 0x00000005060085a7 */ /* 0x000e64000800007f */
[----:B-1----:R-:W-:Y:S05]  /*bee0*/  @!P0 BRA `(.L_x_313) ;  /* 0xfffffffc00f08947 */ /* 0x002fea000383ffff */
[----:B------:R-:W-:Y:S05]  /*bef0*/  BRA `(.L_x_329) ;  /* 0xfffffff800c07947 */ /* 0x000fea000383ffff */
.L_x_330:
[----:B------:R-:W-:-:S00]  /*bf00*/  BRA `(.L_x_330) ;  /* 0xfffffffc00fc7947 */ /* 0x000fc0000383ffff */
[----:B------:R-:W-:-:S00]  /*bf10*/  NOP ;  /* 0x0000000000007918 */ /* 0x000fc00000000000 */
        /* <DEDUP_REMOVED lines=14> */
.L_x_331:


//--------------------- .nv.global.init           --------------------------
	.section	.nv.global.init,"aw",@progbits
.nv.global.init:
	.type		$str$22,@object
	.size		$str$22,($str$23 - $str$22)
$str$22:
        /*0000*/ 	.byte	0x6b, 0x5f, 0x74, 0x69, 0x6c, 0x65, 0x5f, 0x63, 0x6f, 0x75, 0x6e, 0x74, 0x20, 0x3e, 0x3d, 0x20
        /*0010*/ 	.byte	0x31, 0x00
	.type		$str$23,@object
	.size		$str$23,(__unnamed_1 - $str$23)
$str$23:
        /*0012*/ 	.byte	0x2f, 0x74, 0x6d, 0x70, 0x2f, 0x63, 0x75, 0x74, 0x6c, 0x61, 0x73, 0x73, 0x5f, 0x73, 0x77, 0x65
        /*0022*/ 	.byte	0x65, 0x70, 0x5f, 0x73, 0x72, 0x63, 0x2f, 0x69, 0x6e, 0x63, 0x6c, 0x75, 0x64, 0x65, 0x2f, 0x63
        /*0032*/ 	.byte	0x75, 0x74, 0x6c, 0x61, 0x73, 0x73, 0x2f, 0x67, 0x65, 0x6d, 0x6d, 0x2f, 0x63, 0x6f, 0x6c, 0x6c
        /*0042*/ 	.byte	0x65, 0x63, 0x74, 0x69, 0x76, 0x65, 0x2f, 0x73, 0x6d, 0x39, 0x30, 0x5f, 0x6d, 0x6d, 0x61, 0x5f
        /*0052*/ 	.byte	0x74, 0x6d, 0x61, 0x5f, 0x67, 0x6d, 0x6d, 0x61, 0x5f, 0x73, 0x73, 0x5f, 0x77, 0x61, 0x72, 0x70
        /*0062*/ 	.byte	0x73, 0x70, 0x65, 0x63, 0x69, 0x61, 0x6c, 0x69, 0x7a, 0x65, 0x64, 0x2e, 0x68, 0x70, 0x70, 0x00
	.type		__unnamed_1,@object
	.size		__unnamed_1,(.L_0 - __unnamed_1)
__unnamed_1:
        /*0072*/ 	.byte	0x76, 0x6f, 0x69, 0x64, 0x20, 0x63, 0x75, 0x74, 0x6c, 0x61, 0x73, 0x73, 0x3a, 0x3a, 0x67, 0x65
        /* <DEDUP_REMOVED lines=176> */
        /*0b82*/ 	.byte	0x3a, 0x3a, 0x69, 0x64, 0x65, 0x6e, 0x74, 0x69, 0x74, 0x79, 0x5d, 0x00
.L_0:


//--------------------- .nv.shared._ZN7cutlass13device_kernelINS_4gemm6kernel13GemmUniversalIN4cute5tupleIJiiiiEEENS1_10collective13CollectiveMmaINS1_34MainloopSm90TmaGmmaWarpSpecializedILi7ENS5_IJNS4_1CILi1EEESB_SB_EEENS1_32KernelTmaWarpSpecializedPingpongEEENS5_IJNSA_ILi64EEENSA_ILi256EEESF_EEENS_10tfloat32_tENS5_IJlSB_lEEESI_SJ_NS4_8TiledMMAINS4_8MMA_AtomIJNS4_4SM904GMMA30MMA_64x256x8_F32TF32TF32_SS_TNILNSN_7ScaleInE1ELSP_1EEEEEENS4_6LayoutISC_NS5_IJNSA_ILi0EEEST_ST_EEEEENS5_IJNS4_10UnderscoreESW_SW_EEEEENS4_13SM90_TMA_LOADENS4_14ComposedLayoutINS4_7SwizzleILi3ELi4ELi3EEENS4_18smem_ptr_flag_bitsILi32EEENSS_INS5_IJNSA_ILi8EEENSA_ILi32EEEEEENS5_IJS16_SB_EEEEEEEvNS4_8identityESZ_S1A_vS1B_EENS_8epilogue10collective6detail29Sm90TmaWarpSpecializedAdapterINS1E_15DefaultEpilogueISI_SJ_SJ_NS1D_6thread17LinearCombinationISI_Li1EffLNS1I_9ScaleType4KindE0ELNS_15FloatRoundStyleE2ESI_EENS1_15EpilogueDefaultEEEEEvvEEEEvNT_6ParamsE --------------------------
	.section	.nv.shared._ZN7cutlass13device_kernelINS_4gemm6kernel13GemmUniversalIN4cute5tupleIJiiiiEEENS1_10collective13CollectiveMmaINS1_34MainloopSm90TmaGmmaWarpSpecializedILi7ENS5_IJNS4_1CILi1EEESB_SB_EEENS1_32KernelTmaWarpSpecializedPingpongEEENS5_IJNSA_ILi64EEENSA_ILi256EEESF_EEENS_10tfloat32_tENS5_IJlSB_lEEESI_SJ_NS4_8TiledMMAINS4_8MMA_AtomIJNS4_4SM904GMMA30MMA_64x256x8_F32TF32TF32_SS_TNILNSN_7ScaleInE1ELSP_1EEEEEENS4_6LayoutISC_NS5_IJNSA_ILi0EEEST_ST_EEEEENS5_IJNS4_10UnderscoreESW_SW_EEEEENS4_13SM90_TMA_LOADENS4_14ComposedLayoutINS4_7SwizzleILi3ELi4ELi3EEENS4_18smem_ptr_flag_bitsILi32EEENSS_INS5_IJNSA_ILi8EEENSA_ILi32EEEEEENS5_IJS16_SB_EEEEEEEvNS4_8identityESZ_S1A_vS1B_EENS_8epilogue10collective6detail29Sm90TmaWarpSpecializedAdapterINS1E_15DefaultEpilogueISI_SJ_SJ_NS1D_6thread17LinearCombinationISI_Li1EffLNS1I_9ScaleType4KindE0ELNS_15FloatRoundStyleE2ESI_EENS1_15EpilogueDefaultEEEEEvvEEEEvNT_6ParamsE,"aw",@nobits
	.sectionflags	@""
	.align	16
	.zero		1024


//--------------------- .nv.shared.reserved.0     --------------------------
	.section	.nv.shared.reserved.0,"aw",@nobits
	.weak		__nv_reservedSMEM_offset_0_alias
	.size		__nv_reservedSMEM_offset_0_alias, 0, 0
	.other		__nv_reservedSMEM_offset_0_alias,@"STO_CUDA_RESERVED_SHARED STV_DEFAULT"
__nv_reservedSMEM_offset_0_alias:
	.zero		0


//--------------------- .nv.global                --------------------------
	.section	.nv.global,"aw",@nobits
.nv.global:
	.type		_ZN40_INTERNAL_a2814d36_4_k_cu_131d98bf_271624cute1_E,@object
	.size		_ZN40_INTERNAL_a2814d36_4_k_cu_131d98bf_271624cute1_E,(_ZN40_INTERNAL_a2814d36_4_k_cu_131d98bf_271624cuda3std3__45__cpo6cbeginE - _ZN40_INTERNAL_a2814d36_4_k_cu_131d98bf_271624cute1_E)
_ZN40_INTERNAL_a2814d36_4_k_cu_131d98bf_271624cute1_E:
	.zero		1
	.type		_ZN40_INTERNAL_a2814d36_4_k_cu_131d98bf_271624cuda3std3__45__cpo6cbeginE,@object
	.size		_ZN40_INTERNAL_a2814d36_4_k_cu_131d98bf_271624cuda3std3__45__cpo6cbeginE,(_ZN40_INTERNAL_a2814d36_4_k_cu_131d98bf_271624cuda3std3__48in_placeE - _ZN40_INTERNAL_a2814d36_4_k_cu_131d98bf_271624cuda3std3__45__cpo6cbeginE)
_ZN40_INTERNAL_a2814d36_4_k_cu_131d98bf_271624cuda3std3__45__cpo6cbeginE:
	.zero		1
	.type		_ZN40_INTERNAL_a2814d36_4_k_cu_131d98bf_271624cuda3std3__48in_placeE,@object
	.size		_ZN40_INTERNAL_a2814d36_4_k_cu_131d98bf_271624cuda3std3__48in_placeE,(_ZN40_INTERNAL_a2814d36_4_k_cu_131d98bf_271624cuda3std6ranges3__45__cpo9iter_moveE - _ZN40_INTERNAL_a2814d36_4_k_cu_131d98bf_271624cuda3std3__48in_placeE)
_ZN40_INTERNAL_a2814d36_4_k_cu_131d98bf_271624cuda3std3__48in_placeE:
	.zero		1
	.type		_ZN40_INTERNAL_a2814d36_4_k_cu_131d98bf_271624cuda3std6ranges3__45__cpo9iter_moveE,@object
	.size		_ZN40_INTERNAL_a2814d36_4_k_cu_131d98bf_271624cuda3std6ranges3__45__cpo9iter_moveE,(_ZN40_INTERNAL_a2814d36_4_k_cu_131d98bf_271624cuda3std3__45__cpo5beginE - _ZN40_INTERNAL_a2814d36_4_k_cu_131d98bf_271624cuda3std6ranges3__45__cpo9iter_moveE)
_ZN40_INTERNAL_a2814d36_4_k_cu_131d98bf_271624cuda3std6ranges3__45__cpo9iter_moveE:
	.zero		1
	.type		_ZN40_INTERNAL_a2814d36_4_k_cu_131d98bf_271624cuda3std3__45__cpo5beginE,@object
	.size		_ZN40_INTERNAL_a2814d36_4_k_cu_131d98bf_271624cuda3std3__45__cpo5beginE,(_ZN40_INTERNAL_a2814d36_4_k_cu_131d98bf_271624cuda3std3__442_GLOBAL__N__a2814d36_4_k_cu_131d98bf_271626ignoreE - _ZN40_INTERNAL_a2814d36_4_k_cu_131d98bf_271624cuda3std3__45__cpo5beginE)
_ZN40_INTERNAL_a2814d36_4_k_cu_131d98bf_271624cuda3std3__45__cpo5beginE:
	.zero		1
	.type		_ZN40_INTERNAL_a2814d36_4_k_cu_131d98bf_271624cuda3std3__442_GLOBAL__N__a2814d36_4_k_cu_131d98bf_271626ignoreE,@object
	.size		_ZN40_INTERNAL_a2814d36_4_k_cu_131d98bf_271624cuda3std3__442_GLOBAL__N__a2814d36_4_k_cu_131d98bf_271626ignoreE,(_ZN40_INTERNAL_a2814d36_4_k_cu_131d98bf_271624cute7productE - _ZN40_INTERNAL_a2814d36_4_k_cu_131d98bf_271624cuda3std3__442_GLOBAL__N__a2814d36_4_k_cu_131d98bf_271626ignoreE)
_ZN40_INTERNAL_a2814d36_4_k_cu_131d98bf_271624cuda3std3__442_GLOBAL__N__a2814d36_4_k_cu_131d98bf_271626ignoreE:
	.zero		1
	.type		_ZN40_INTERNAL_a2814d36_4_k_cu_131d98bf_271624cute7productE,@object
	.size		_ZN40_INTERNAL_a2814d36_4_k_cu_131d98bf_271624cute7productE,(_ZN40_INTERNAL_a2814d36_4_k_cu_131d98bf_271624cuda3std3__45__cpo3endE - _ZN40_INTERNAL_a2814d36_4_k_cu_131d98bf_271624cute7productE)
_ZN40_INTERNAL_a2814d36_4_k_cu_131d98bf_271624cute7productE:
	.zero		1
	.type		_ZN40_INTERNAL_a2814d36_4_k_cu_131d98bf_271624cuda3std3__45__cpo3endE,@object
	.size		_ZN40_INTERNAL_a2814d36_4_k_cu_131d98bf_271624cuda3std3__45__cpo3endE,(_ZN40_INTERNAL_a2814d36_4_k_cu_131d98bf_271624cuda3std3__419piecewise_constructE - _ZN40_INTERNAL_a2814d36_4_k_cu_131d98bf_271624cuda3std3__45__cpo3endE)
_ZN40_INTERNAL_a2814d36_4_k_cu_131d98bf_271624cuda3std3__45__cpo3endE:
	.zero		1
	.type		_ZN40_INTERNAL_a2814d36_4_k_cu_131d98bf_271624cuda3std3__419piecewise_constructE,@object
	.size		_ZN40_INTERNAL_a2814d36_4_k_cu_131d98bf_271624cuda3std3__419piecewise_constructE,(_ZN40_INTERNAL_a2814d36_4_k_cu_131d98bf_271624cuda3std3__45__cpo4cendE - _ZN40_INTERNAL_a2814d36_4_k_cu_131d98bf_271624cuda3std3__419piecewise_constructE)
_ZN40_INTERNAL_a2814d36_4_k_cu_131d98bf_271624cuda3std3__419piecewise_constructE:
	.zero		1
	.type		_ZN40_INTERNAL_a2814d36_4_k_cu_131d98bf_271624cuda3std3__45__cpo4cendE,@object
	.size		_ZN40_INTERNAL_a2814d36_4_k_cu_131d98bf_271624cuda3std3__45__cpo4cendE,(_ZN40_INTERNAL_a2814d36_4_k_cu_131d98bf_271624cuda3std6ranges3__45__cpo4swapE - _ZN40_INTERNAL_a2814d36_4_k_cu_131d98bf_271624cuda3std3__45__cpo4cendE)
_ZN40_INTERNAL_a2814d36_4_k_cu_131d98bf_271624cuda3std3__45__cpo4cendE:
	.zero		1
	.type		_ZN40_INTERNAL_a2814d36_4_k_cu_131d98bf_271624cuda3std6ranges3__45__cpo4swapE,@object
	.size		_ZN40_INTERNAL_a2814d36_4_k_cu_131d98bf_271624cuda3std6ranges3__45__cpo4swapE,(.L_8 - _ZN40_INTERNAL_a2814d36_4_k_cu_131d98bf_271624cuda3std6ranges3__45__cpo4swapE)
_ZN40_INTERNAL_a2814d36_4_k_cu_131d98bf_271624cuda3std6ranges3__45__cpo4swapE:
	.zero		1
.L_8:


//--------------------- .nv.constant0._ZN7cutlass13device_kernelINS_4gemm6kernel13GemmUniversalIN4cute5tupleIJiiiiEEENS1_10collective13CollectiveMmaINS1_34MainloopSm90TmaGmmaWarpSpecializedILi7ENS5_IJNS4_1CILi1EEESB_SB_EEENS1_32KernelTmaWarpSpecializedPingpongEEENS5_IJNSA_ILi64EEENSA_ILi256EEESF_EEENS_10tfloat32_tENS5_IJlSB_lEEESI_SJ_NS4_8TiledMMAINS4_8MMA_AtomIJNS4_4SM904GMMA30MMA_64x256x8_F32TF32TF32_SS_TNILNSN_7ScaleInE1ELSP_1EEEEEENS4_6LayoutISC_NS5_IJNSA_ILi0EEEST_ST_EEEEENS5_IJNS4_10UnderscoreESW_SW_EEEEENS4_13SM90_TMA_LOADENS4_14ComposedLayoutINS4_7SwizzleILi3ELi4ELi3EEENS4_18smem_ptr_flag_bitsILi32EEENSS_INS5_IJNSA_ILi8EEENSA_ILi32EEEEEENS5_IJS16_SB_EEEEEEEvNS4_8identityESZ_S1A_vS1B_EENS_8epilogue10collective6detail29Sm90TmaWarpSpecializedAdapterINS1E_15DefaultEpilogueISI_SJ_SJ_NS1D_6thread17LinearCombinationISI_Li1EffLNS1I_9ScaleType4KindE0ELNS_15FloatRoundStyleE2ESI_EENS1_15EpilogueDefaultEEEEEvvEEEEvNT_6ParamsE --------------------------
	.section	.nv.constant0._ZN7cutlass13device_kernelINS_4gemm6kernel13GemmUniversalIN4cute5tupleIJiiiiEEENS1_10collective13CollectiveMmaINS1_34MainloopSm90TmaGmmaWarpSpecializedILi7ENS5_IJNS4_1CILi1EEESB_SB_EEENS1_32KernelTmaWarpSpecializedPingpongEEENS5_IJNSA_ILi64EEENSA_ILi256EEESF_EEENS_10tfloat32_tENS5_IJlSB_lEEESI_SJ_NS4_8TiledMMAINS4_8MMA_AtomIJNS4_4SM904GMMA30MMA_64x256x8_F32TF32TF32_SS_TNILNSN_7ScaleInE1ELSP_1EEEEEENS4_6LayoutISC_NS5_IJNSA_ILi0EEEST_ST_EEEEENS5_IJNS4_10UnderscoreESW_SW_EEEEENS4_13SM90_TMA_LOADENS4_14ComposedLayoutINS4_7SwizzleILi3ELi4ELi3EEENS4_18smem_ptr_flag_bitsILi32EEENSS_INS5_IJNSA_ILi8EEENSA_ILi32EEEEEENS5_IJS16_SB_EEEEEEEvNS4_8identityESZ_S1A_vS1B_EENS_8epilogue10collective6detail29Sm90TmaWarpSpecializedAdapterINS1E_15DefaultEpilogueISI_SJ_SJ_NS1D_6thread17LinearCombinationISI_Li1EffLNS1I_9ScaleType4KindE0ELNS_15FloatRoundStyleE2ESI_EENS1_15EpilogueDefaultEEEEEvvEEEEvNT_6ParamsE,"a",@progbits
	.sectionflags	@""
	.align	4
.nv.constant0._ZN7cutlass13device_kernelINS_4gemm6kernel13GemmUniversalIN4cute5tupleIJiiiiEEENS1_10collective13CollectiveMmaINS1_34MainloopSm90TmaGmmaWarpSpecializedILi7ENS5_IJNS4_1CILi1EEESB_SB_EEENS1_32KernelTmaWarpSpecializedPingpongEEENS5_IJNSA_ILi64EEENSA_ILi256EEESF_EEENS_10tfloat32_tENS5_IJlSB_lEEESI_SJ_NS4_8TiledMMAINS4_8MMA_AtomIJNS4_4SM904GMMA30MMA_64x256x8_F32TF32TF32_SS_TNILNSN_7ScaleInE1ELSP_1EEEEEENS4_6LayoutISC_NS5_IJNSA_ILi0EEEST_ST_EEEEENS5_IJNS4_10UnderscoreESW_SW_EEEEENS4_13SM90_TMA_LOADENS4_14ComposedLayoutINS4_7SwizzleILi3ELi4ELi3EEENS4_18smem_ptr_flag_bitsILi32EEENSS_INS5_IJNSA_ILi8EEENSA_ILi32EEEEEENS5_IJS16_SB_EEEEEEEvNS4_8identityESZ_S1A_vS1B_EENS_8epilogue10collective6detail29Sm90TmaWarpSpecializedAdapterINS1E_15DefaultEpilogueISI_SJ_SJ_NS1D_6thread17LinearCombinationISI_Li1EffLNS1I_9ScaleType4KindE0ELNS_15FloatRoundStyleE2ESI_EENS1_15EpilogueDefaultEEEEEvvEEEEvNT_6ParamsE:
	.zero		1664


//--------------------- SYMBOLS --------------------------

	.type		.nv.reservedSmem.offset0,@object
	.size		.nv.reservedSmem.offset0,0x4
	.type		__assertfail,@function
